# CuTe-DSL kernel — source=cudnn_frontend_dsl family=gemm_swiglu
# config = {"ab_dtype": "BFloat16", "c_dtype": "BFloat16", "mma_mn": [256, 256], "cluster_mn": [2, 1]}


// ===== COMPILED SASS (sm_100a) =====

	.target	sm_100a

	.elftype	@"ET_EXEC"


//--------------------- .note.nv.tkinfo           --------------------------
	.section	.note.nv.tkinfo,"",@"SHT_NOTE"
	.sectionflags	@"SHF_NOTE_NV_TKINFO"
	.tkinfo
        /*0018*/ 	.word	0x00000081
        /*0030*/ 	.string	""
        /*0030*/ 	.string	"ptxas"
        /*0030*/ 	.string	"Cuda compilation tools, release 12.9, V12.9.83"
        /*0030*/ 	.string	"Build system must define TOOLS_VERSION_EXTENDED"
        /*0030*/ 	.string	"-O 3 -arch sm_100a "



//--------------------- .note.nv.cuver            --------------------------
	.section	.note.nv.cuver,"",@"SHT_NOTE"
	.sectionflags	@"SHF_NOTE_NV_CUVER"
        /*0018*/ 	.short	0x0001
        /*001a*/ 	.short	0x0064
        /*001c*/ 	.short	0x0001
        /*001e*/ 	.short	0x0000
        /*0020*/ 	.short	0x0001
        /*0022*/ 	.short	0x0000


//--------------------- .nv.info                  --------------------------
	.section	.nv.info,"",@"SHT_CUDA_INFO"
	.align	4


	//----- nvinfo : EIATTR_REGCOUNT
	.align		4
        /*0000*/ 	.byte	0x04, 0x2f
        /*0002*/ 	.short	(.L_6 - .L_5)
	.align		4
.L_5:
        /*0004*/ 	.word	index@(kernel_cutlass_kernel_cudnngemm_swigludense_gemm_persistent_swigluPersistentDenseGemmKernel_object_at__TiledMMA_ThrLayoutVMNK21111000_PermutationMNK____MMAAtom_ThrID21_ShapeMNK25625616_TV_0)
        /*0008*/ 	.word	0x00000060


	//----- nvinfo : EIATTR_FRAME_SIZE
	.align		4
.L_6:
        /*000c*/ 	.byte	0x04, 0x11
        /*000e*/ 	.short	(.L_8 - .L_7)
	.align		4
.L_7:
        /*0010*/ 	.word	index@($__internal_2_$__cuda_sm10x_tcgen05_guardrail_trap_unallocated_columns_being_dealloced)
        /*0014*/ 	.word	0x00000000


	//----- nvinfo : EIATTR_FRAME_SIZE
	.align		4
.L_8:
        /*0018*/ 	.byte	0x04, 0x11
        /*001a*/ 	.short	(.L_10 - .L_9)
	.align		4
.L_9:
        /*001c*/ 	.word	index@($__internal_1_$__cuda_sm10x_tcgen05_guardrail_trap_phase_invalid_during_alloc)
        /*0020*/ 	.word	0x00000000


	//----- nvinfo : EIATTR_FRAME_SIZE
	.align		4
.L_10:
        /*0024*/ 	.byte	0x04, 0x11
        /*0026*/ 	.short	(.L_12 - .L_11)
	.align		4
.L_11:
        /*0028*/ 	.word	index@($__internal_0_$__cuda_sm10x_tcgen05_guardrail_trap_col_being_dealloced_not_returned_by_alloc)
        /*002c*/ 	.word	0x00000000


	//----- nvinfo : EIATTR_FRAME_SIZE
	.align		4
.L_12:
        /*0030*/ 	.byte	0x04, 0x11
        /*0032*/ 	.short	(.L_14 - .L_13)
	.align		4
.L_13:
        /*0034*/ 	.word	index@(kernel_cutlass_kernel_cudnngemm_swigludense_gemm_persistent_swigluPersistentDenseGemmKernel_object_at__TiledMMA_ThrLayoutVMNK21111000_PermutationMNK____MMAAtom_ThrID21_ShapeMNK25625616_TV_0)
        /*0038*/ 	.word	0x00000000


	//----- nvinfo : EIATTR_MIN_STACK_SIZE
	.align		4
.L_14:
        /*003c*/ 	.byte	0x04, 0x12
        /*003e*/ 	.short	(.L_16 - .L_15)
	.align		4
.L_15:
        /*0040*/ 	.word	index@(kernel_cutlass_kernel_cudnngemm_swigludense_gemm_persistent_swigluPersistentDenseGemmKernel_object_at__TiledMMA_ThrLayoutVMNK21111000_PermutationMNK____MMAAtom_ThrID21_ShapeMNK25625616_TV_0)
        /*0044*/ 	.word	0x00000000
.L_16:


//--------------------- .nv.info.kernel_cutlass_kernel_cudnngemm_swigludense_gemm_persistent_swigluPersistentDenseGemmKernel_object_at__TiledMMA_ThrLayoutVMNK21111000_PermutationMNK____MMAAtom_ThrID21_ShapeMNK25625616_TV_0 --------------------------
	.section	.nv.info.kernel_cutlass_kernel_cudnngemm_swigludense_gemm_persistent_swigluPersistentDenseGemmKernel_object_at__TiledMMA_ThrLayoutVMNK21111000_PermutationMNK____MMAAtom_ThrID21_ShapeMNK25625616_TV_0,"",@"SHT_CUDA_INFO"
	.sectionflags	@""
	.align	4


	//----- nvinfo : EIATTR_CUDA_API_VERSION
	.align		4
        /*0000*/ 	.byte	0x04, 0x37
        /*0002*/ 	.short	(.L_18 - .L_17)
.L_17:
        /*0004*/ 	.word	0x00000081


	//----- nvinfo : EIATTR_KPARAM_INFO
	.align		4
.L_18:
        /*0008*/ 	.byte	0x04, 0x17
        /*000a*/ 	.short	(.L_20 - .L_19)
.L_19:
        /*000c*/ 	.word	0x00000000
        /*0010*/ 	.short	0x0008
        /*0012*/ 	.short	0x0264
        /*0014*/ 	.byte	0x00, 0xf0, 0x11, 0x00


	//----- nvinfo : EIATTR_KPARAM_INFO
	.align		4
.L_20:
        /*0018*/ 	.byte	0x04, 0x17
        /*001a*/ 	.short	(.L_22 - .L_21)
.L_21:
        /*001c*/ 	.word	0x00000000
        /*0020*/ 	.short	0x0007
        /*0022*/ 	.short	0x0258
        /*0024*/ 	.byte	0x00, 0xf0, 0x31, 0x00


	//----- nvinfo : EIATTR_KPARAM_INFO
	.align		4
.L_22:
        /*0028*/ 	.byte	0x04, 0x17
        /*002a*/ 	.short	(.L_24 - .L_23)
.L_23:
        /*002c*/ 	.word	0x00000000
        /*0030*/ 	.short	0x0006
        /*0032*/ 	.short	0x024c
        /*0034*/ 	.byte	0x00, 0xf0, 0x31, 0x00


	//----- nvinfo : EIATTR_KPARAM_INFO
	.align		4
.L_24:
        /*0038*/ 	.byte	0x04, 0x17
        /*003a*/ 	.short	(.L_26 - .L_25)
.L_25:
        /*003c*/ 	.word	0x00000000
        /*0040*/ 	.short	0x0005
        /*0042*/ 	.short	0x0240
        /*0044*/ 	.byte	0x00, 0xf0, 0x31, 0x00


	//----- nvinfo : EIATTR_KPARAM_INFO
	.align		4
.L_26:
        /*0048*/ 	.byte	0x04, 0x17
        /*004a*/ 	.short	(.L_28 - .L_27)
.L_27:
        /*004c*/ 	.word	0x00000000
        /*0050*/ 	.short	0x0004
        /*0052*/ 	.short	0x01c0
        /*0054*/ 	.byte	0x00, 0xf0, 0x01, 0x02


	//----- nvinfo : EIATTR_KPARAM_INFO
	.align		4
.L_28:
        /*0058*/ 	.byte	0x04, 0x17
        /*005a*/ 	.short	(.L_30 - .L_29)
.L_29:
        /*005c*/ 	.word	0x00000000
        /*0060*/ 	.short	0x0003
        /*0062*/ 	.short	0x0140
        /*0064*/ 	.byte	0x00, 0xf0, 0x01, 0x02


	//----- nvinfo : EIATTR_KPARAM_INFO
	.align		4
.L_30:
        /*0068*/ 	.byte	0x04, 0x17
        /*006a*/ 	.short	(.L_32 - .L_31)
.L_31:
        /*006c*/ 	.word	0x00000000
        /*0070*/ 	.short	0x0002
        /*0072*/ 	.short	0x00c0
        /*0074*/ 	.byte	0x00, 0xf0, 0x01, 0x02


	//----- nvinfo : EIATTR_KPARAM_INFO
	.align		4
.L_32:
        /*0078*/ 	.byte	0x04, 0x17
        /*007a*/ 	.short	(.L_34 - .L_33)
.L_33:
        /*007c*/ 	.word	0x00000000
        /*0080*/ 	.short	0x0001
        /*0082*/ 	.short	0x0040
        /*0084*/ 	.byte	0x00, 0xf0, 0x01, 0x02


	//----- nvinfo : EIATTR_KPARAM_INFO
	.align		4
.L_34:
        /*0088*/ 	.byte	0x04, 0x17
        /*008a*/ 	.short	(.L_36 - .L_35)
.L_35:
        /*008c*/ 	.word	0x00000000
        /*0090*/ 	.short	0x0000
        /*0092*/ 	.short	0x0000
        /*0094*/ 	.byte	0x00, 0xf0, 0x0d, 0x00


	//----- nvinfo : EIATTR_AT_ENTRY_FRAGMENTS
	.align		4
.L_36:
        /*0098*/ 	.byte	0x04, 0x4f
        /*009a*/ 	.short	(.L_38 - .L_37)


	//   ....[0]....
.L_37:
        /*009c*/ 	.word	0x00000004


	//   ....[1]....
        /*00a0*/ 	.word	0x00000005


	//----- nvinfo : EIATTR_RESERVED_SMEM_USED
	.align		4
.L_38:
        /*00a4*/ 	.byte	0x01, 0x41
	.zero		2


	//----- nvinfo : EIATTR_SPARSE_MMA_MASK
	.align		4
        /*00a8*/ 	.byte	0x03, 0x50
        /*00aa*/ 	.short	0x0000


	//----- nvinfo : EIATTR_TCGEN05_2CTA_USED
	.align		4
        /*00ac*/ 	.byte	0x01, 0x52
	.zero		2


	//----- nvinfo : EIATTR_MAXREG_COUNT
	.align		4
        /*00b0*/ 	.byte	0x03, 0x1b
        /*00b2*/ 	.short	0x00ff


	//----- nvinfo : EIATTR_NUM_BARRIERS
	.align		4
        /*00b4*/ 	.byte	0x02, 0x4c
        /*00b6*/ 	.byte	0x03
	.zero		1


	//----- nvinfo : EIATTR_INT_WARP_WIDE_INSTR_OFFSETS
	.align		4
        /*00b8*/ 	.byte	0x04, 0x31
        /*00ba*/ 	.short	(.L_40 - .L_39)


	//   ....[0]....
.L_39:
        /*00bc*/ 	.word	0x00004570


	//   ....[1]....
        /*00c0*/ 	.word	0x000045a0


	//----- nvinfo : EIATTR_COOP_GROUP_MASK_REGIDS
	.align		4
.L_40:
        /*00c4*/ 	.byte	0x04, 0x29
        /*00c6*/ 	.short	(.L_42 - .L_41)


	//   ....[0]....
.L_41:
        /*00c8*/ 	.word	0xffffffff


	//   ....[1]....
        /*00cc*/ 	.word	0xffffffff


	//   ....[2]....
        /*00d0*/ 	.word	0xffffffff


	//   ....[3]....
        /*00d4*/ 	.word	0xffffffff


	//   ....[4]....
        /*00d8*/ 	.word	0xffffffff


	//   ....[5]....
        /*00dc*/ 	.word	0xffffffff


	//   ....[6]....
        /*00e0*/ 	.word	0xffffffff


	//----- nvinfo : EIATTR_COOP_GROUP_INSTR_OFFSETS
	.align		4
.L_42:
        /*00e4*/ 	.byte	0x04, 0x28
        /*00e6*/ 	.short	(.L_44 - .L_43)


	//   ....[0]....
.L_43:
        /*00e8*/ 	.word	0x00000390


	//   ....[1]....
        /*00ec*/ 	.word	0x00000540


	//   ....[2]....
        /*00f0*/ 	.word	0x00000690


	//   ....[3]....
        /*00f4*/ 	.word	0x00001aa0


	//   ....[4]....
        /*00f8*/ 	.word	0x000020b0


	//   ....[5]....
        /*00fc*/ 	.word	0x000043f0


	//   ....[6]....
        /*0100*/ 	.word	0x00004650


	//----- nvinfo : EIATTR_VRC_CTA_INIT_COUNT
	.align		4
.L_44:
        /*0104*/ 	.byte	0x02, 0x4a
        /*0106*/ 	.byte	0x80
	.zero		1


	//----- nvinfo : EIATTR_MBARRIER_INSTR_OFFSETS
	.align		4
        /*0108*/ 	.byte	0x04, 0x39
        /*010a*/ 	.short	(.L_46 - .L_45)


	//   ....[0]....
.L_45:
        /*010c*/ 	.word	0x000002a0
        /*0110*/ 	.word	0x000000ff
        /*0114*/ 	.word	0x00000000
        /*0118*/ 	.short	0x0100
        /*011a*/ 	.byte	0x06
	.zero		1


	//   ....[1]....
        /*011c*/ 	.word	0x000002b0
        /*0120*/ 	.word	0x000000ff
        /*0124*/ 	.word	0x00000008
        /*0128*/ 	.short	0x0100
        /*012a*/ 	.byte	0x06
	.zero		1


	//   ....[2]....
        /*012c*/ 	.word	0x000002c0
        /*0130*/ 	.word	0x000000ff
        /*0134*/ 	.word	0x00000010
        /*0138*/ 	.short	0x0100
        /*013a*/ 	.byte	0x06
	.zero		1


	//   ....[3]....
        /*013c*/ 	.word	0x000002d0
        /*0140*/ 	.word	0x000000ff
        /*0144*/ 	.word	0x00000018
        /*0148*/ 	.short	0x0100
        /*014a*/ 	.byte	0x06
	.zero		1


	//   ....[4]....
        /*014c*/ 	.word	0x000002e0
        /*0150*/ 	.word	0x000000ff
        /*0154*/ 	.word	0x00000020
        /*0158*/ 	.short	0x0100
        /*015a*/ 	.byte	0x06
	.zero		1


	//   ....[5]....
        /*015c*/ 	.word	0x000002f0
        /*0160*/ 	.word	0x000000ff
        /*0164*/ 	.word	0x00000028
        /*0168*/ 	.short	0x0100
        /*016a*/ 	.byte	0x06
	.zero		1


	//   ....[6]....
        /*016c*/ 	.word	0x00000300
        /*0170*/ 	.word	0x000000ff
        /*0174*/ 	.word	0x00000030
        /*0178*/ 	.short	0x0100
        /*017a*/ 	.byte	0x06
	.zero		1


	//   ....[7]....
        /*017c*/ 	.word	0x00000310
        /*0180*/ 	.word	0x000000ff
        /*0184*/ 	.word	0x00000038
        /*0188*/ 	.short	0x0100
        /*018a*/ 	.byte	0x06
	.zero		1


	//   ....[8]....
        /*018c*/ 	.word	0x00000320
        /*0190*/ 	.word	0x000000ff
        /*0194*/ 	.word	0x00000040
        /*0198*/ 	.short	0x0100
        /*019a*/ 	.byte	0x06
	.zero		1


	//   ....[9]....
        /*019c*/ 	.word	0x00000330
        /*01a0*/ 	.word	0x000000ff
        /*01a4*/ 	.word	0x00000048
        /*01a8*/ 	.short	0x0100
        /*01aa*/ 	.byte	0x06
	.zero		1


	//   ....[10]....
        /*01ac*/ 	.word	0x000004b0
        /*01b0*/ 	.word	0x000000ff
        /*01b4*/ 	.word	0x00000050
        /*01b8*/ 	.short	0x0100
        /*01ba*/ 	.byte	0x07
	.zero		1


	//   ....[11]....
        /*01bc*/ 	.word	0x000004c0
        /*01c0*/ 	.word	0x000000ff
        /*01c4*/ 	.word	0x00000058
        /*01c8*/ 	.short	0x0100
        /*01ca*/ 	.byte	0x07
	.zero		1


	//   ....[12]....
        /*01cc*/ 	.word	0x000004d0
        /*01d0*/ 	.word	0x000000ff
        /*01d4*/ 	.word	0x00000060
        /*01d8*/ 	.short	0x0100
        /*01da*/ 	.byte	0x07
	.zero		1


	//   ....[13]....
        /*01dc*/ 	.word	0x000004e0
        /*01e0*/ 	.word	0x000000ff
        /*01e4*/ 	.word	0x00000068
        /*01e8*/ 	.short	0x0100
        /*01ea*/ 	.byte	0x07
	.zero		1


	//   ....[14]....
        /*01ec*/ 	.word	0x00000630
        /*01f0*/ 	.word	0x000000ff
        /*01f4*/ 	.word	0x00000070
        /*01f8*/ 	.short	0x0100
        /*01fa*/ 	.byte	0x06
	.zero		1


	//   ....[15]....
        /*01fc*/ 	.word	0x00000a90
        /*0200*/ 	.word	0x000000ff
        /*0204*/ 	.word	0x00000028
        /*0208*/ 	.short	0x010a
        /*020a*/ 	.byte	0x06
	.zero		1


	//   ....[16]....
        /*020c*/ 	.word	0x00000bc0
        /*0210*/ 	.word	0x000000ff
        /*0214*/ 	.word	0x00000028
        /*0218*/ 	.short	0x010a
        /*021a*/ 	.byte	0x09
	.zero		1


	//   ....[17]....
        /*021c*/ 	.word	0x00000d90
        /*0220*/ 	.word	0x000000ff
        /*0224*/ 	.word	0x00000028
        /*0228*/ 	.short	0x010a
        /*022a*/ 	.byte	0x1e
	.zero		1


	//   ....[18]....
        /*022c*/ 	.word	0x000010e0
        /*0230*/ 	.word	0x000000ff
        /*0234*/ 	.word	0x00000028
        /*0238*/ 	.short	0x010a
        /*023a*/ 	.byte	0x05
	.zero		1


	//   ....[19]....
        /*023c*/ 	.word	0x00001520
        /*0240*/ 	.word	0x000000ff
        /*0244*/ 	.word	0x00000000
        /*0248*/ 	.short	0x010a
        /*024a*/ 	.byte	0x06
	.zero		1


	//   ....[20]....
        /*024c*/ 	.word	0x00001530
        /*0250*/ 	.word	0x000000ff
        /*0254*/ 	.word	0x00000060
        /*0258*/ 	.short	0x010a
        /*025a*/ 	.byte	0x07
	.zero		1


	//   ....[21]....
        /*025c*/ 	.word	0x000016c0
        /*0260*/ 	.word	0x000000ff
        /*0264*/ 	.word	0x00000000
        /*0268*/ 	.short	0x010a
        /*026a*/ 	.byte	0x05
	.zero		1


	//   ....[22]....
        /*026c*/ 	.word	0x00001870
        /*0270*/ 	.word	0x000000ff
        /*0274*/ 	.word	0x00000000
        /*0278*/ 	.short	0x010a
        /*027a*/ 	.byte	0x06
	.zero		1


	//   ....[23]....
        /*027c*/ 	.word	0x00001a20
        /*0280*/ 	.word	0x00000000
        /*0284*/ 	.word	0x00000060
        /*0288*/ 	.short	0x010a
        /*028a*/ 	.byte	0xff
	.zero		1


	//   ....[24]....
        /*028c*/ 	.word	0x00001d20
        /*0290*/ 	.word	0x00000000
        /*0294*/ 	.word	0x00000000
        /*0298*/ 	.short	0x010a
        /*029a*/ 	.byte	0xff
	.zero		1


	//   ....[25]....
        /*029c*/ 	.word	0x00001d40
        /*02a0*/ 	.word	0x00000000
        /*02a4*/ 	.word	0x00000000
        /*02a8*/ 	.short	0x010a
        /*02aa*/ 	.byte	0xff
	.zero		1


	//   ....[26]....
        /*02ac*/ 	.word	0x00001f20
        /*02b0*/ 	.word	0x00000008
        /*02b4*/ 	.word	0x00000000
        /*02b8*/ 	.short	0x010a
        /*02ba*/ 	.byte	0xff
	.zero		1


	//   ....[27]....
        /*02bc*/ 	.word	0x00001f40
        /*02c0*/ 	.word	0x00000008
        /*02c4*/ 	.word	0x00000000
        /*02c8*/ 	.short	0x010a
        /*02ca*/ 	.byte	0xff
	.zero		1


	//   ....[28]....
        /*02cc*/ 	.word	0x00002030
        /*02d0*/ 	.word	0x00000008
        /*02d4*/ 	.word	0x00000000
        /*02d8*/ 	.short	0x0101
        /*02da*/ 	.byte	0xff
	.zero		1


	//   ....[29]....
        /*02dc*/ 	.word	0x00002750
        /*02e0*/ 	.word	0x000000ff
        /*02e4*/ 	.word	0x00000050
        /*02e8*/ 	.short	0x010a
        /*02ea*/ 	.byte	0x1a
	.zero		1


	//   ....[30]....
        /*02ec*/ 	.word	0x000040b0
        /*02f0*/ 	.word	0x000000ff
        /*02f4*/ 	.word	0x00000000
        /*02f8*/ 	.short	0x0101
        /*02fa*/ 	.byte	0x1a
	.zero		1


	//   ....[31]....
        /*02fc*/ 	.word	0x000043c0
        /*0300*/ 	.word	0x00000005
        /*0304*/ 	.word	0x00000000
        /*0308*/ 	.short	0x0101
        /*030a*/ 	.byte	0xff
	.zero		1


	//   ....[32]....
        /*030c*/ 	.word	0x000043d0
        /*0310*/ 	.word	0x00000002
        /*0314*/ 	.word	0x00000070
        /*0318*/ 	.short	0x010a
        /*031a*/ 	.byte	0xff
	.zero		1


	//   ....[33]....
        /*031c*/ 	.word	0x000046b0
        /*0320*/ 	.word	0x00000000
        /*0324*/ 	.word	0x00000028
        /*0328*/ 	.short	0x010a
        /*032a*/ 	.byte	0xff
	.zero		1


	//   ....[34]....
        /*032c*/ 	.word	0x00004730
        /*0330*/ 	.word	0x00000000
        /*0334*/ 	.word	0x00000028
        /*0338*/ 	.short	0x010a
        /*033a*/ 	.byte	0xff
	.zero		1


	//   ....[35]....
        /*033c*/ 	.word	0x000047a0
        /*0340*/ 	.word	0x00000000
        /*0344*/ 	.word	0x00000060
        /*0348*/ 	.short	0x010a
        /*034a*/ 	.byte	0xff
	.zero		1


	//   ....[36]....
        /*034c*/ 	.word	0x00004820
        /*0350*/ 	.word	0x00000000
        /*0354*/ 	.word	0x00000000
        /*0358*/ 	.short	0x010a
        /*035a*/ 	.byte	0xff
	.zero		1


	//   ....[37]....
        /*035c*/ 	.word	0x00004880
        /*0360*/ 	.word	0x00000000
        /*0364*/ 	.word	0x00000060
        /*0368*/ 	.short	0x010a
        /*036a*/ 	.byte	0xff
	.zero		1


	//   ....[38]....
        /*036c*/ 	.word	0x000048e0
        /*0370*/ 	.word	0x00000000
        /*0374*/ 	.word	0x00000000
        /*0378*/ 	.short	0x010a
        /*037a*/ 	.byte	0xff
	.zero		1


	//   ....[39]....
        /*037c*/ 	.word	0x00004940
        /*0380*/ 	.word	0x00000008
        /*0384*/ 	.word	0x00000000
        /*0388*/ 	.short	0x010a
        /*038a*/ 	.byte	0xff
	.zero		1


	//   ....[40]....
        /*038c*/ 	.word	0x000049b0
        /*0390*/ 	.word	0x00000004
        /*0394*/ 	.word	0x00000050
        /*0398*/ 	.short	0x010a
        /*039a*/ 	.byte	0xff
	.zero		1


	//   ....[41]....
        /*039c*/ 	.word	0x00004a00
        /*03a0*/ 	.word	0x00000002
        /*03a4*/ 	.word	0x00000070
        /*03a8*/ 	.short	0x010a
        /*03aa*/ 	.byte	0xff
	.zero		1


	//----- nvinfo : EIATTR_NUM_MBARRIERS
	.align		4
.L_46:
        /*03ac*/ 	.byte	0x03, 0x38
        /*03ae*/ 	.short	0x000f


	//----- nvinfo : EIATTR_EXIT_INSTR_OFFSETS
	.align		4
        /*03b0*/ 	.byte	0x04, 0x1c
        /*03b2*/ 	.short	(.L_48 - .L_47)


	//   ....[0]....
.L_47:
        /*03b4*/ 	.word	0x00001a60


	//   ....[1]....
        /*03b8*/ 	.word	0x00004670


	//----- nvinfo : EIATTR_REQNTID
	.align		4
.L_48:
        /*03bc*/ 	.byte	0x04, 0x10
        /*03be*/ 	.short	(.L_50 - .L_49)
.L_49:
        /*03c0*/ 	.word	0x000000c0
        /*03c4*/ 	.word	0x00000001
        /*03c8*/ 	.word	0x00000001


	//----- nvinfo : EIATTR_CRS_STACK_SIZE
	.align		4
.L_50:
        /*03cc*/ 	.byte	0x04, 0x1e
        /*03ce*/ 	.short	(.L_52 - .L_51)
.L_51:
        /*03d0*/ 	.word	0x00000000


	//----- nvinfo : EIATTR_CBANK_PARAM_SIZE
	.align		4
.L_52:
        /*03d4*/ 	.byte	0x03, 0x19
        /*03d6*/ 	.short	0x0268


	//----- nvinfo : EIATTR_PARAM_CBANK
	.align		4
        /*03d8*/ 	.byte	0x04, 0x0a
        /*03da*/ 	.short	(.L_54 - .L_53)
	.align		4
.L_53:
        /*03dc*/ 	.word	index@(.nv.constant0.kernel_cutlass_kernel_cudnngemm_swigludense_gemm_persistent_swigluPersistentDenseGemmKernel_object_at__TiledMMA_ThrLayoutVMNK21111000_PermutationMNK____MMAAtom_ThrID21_ShapeMNK25625616_TV_0)
        /*03e0*/ 	.short	0x0380
        /*03e2*/ 	.short	0x0268


	//----- nvinfo : EIATTR_SW_WAR
	.align		4
.L_54:
        /*03e4*/ 	.byte	0x04, 0x36
        /*03e6*/ 	.short	(.L_56 - .L_55)
.L_55:
        /*03e8*/ 	.word	0x00000008
.L_56:


//--------------------- .nv.compat                --------------------------
	.section	.nv.compat,"",@"SHT_CUDA_COMPAT_INFO"
	.align	4
        /*0000*/ 	.byte	0x02, 0x02, 0x02, 0x00, 0x02, 0x05, 0x05, 0x00, 0x02, 0x03, 0x01, 0x00, 0x02, 0x06, 0x01, 0x00


//--------------------- .nv.callgraph             --------------------------
	.section	.nv.callgraph,"",@"SHT_CUDA_CALLGRAPH"
	.align	4
	.sectionentsize	8
	.align		4
        /*0000*/ 	.word	0x00000000
	.align		4
        /*0004*/ 	.word	0xffffffff
	.align		4
        /*0008*/ 	.word	0x00000000
	.align		4
        /*000c*/ 	.word	0xfffffffe
	.align		4
        /*0010*/ 	.word	0x00000000
	.align		4
        /*0014*/ 	.word	0xfffffffd
	.align		4
        /*0018*/ 	.word	0x00000000
	.align		4
        /*001c*/ 	.word	0xfffffffc


//--------------------- .text.kernel_cutlass_kernel_cudnngemm_swigludense_gemm_persistent_swigluPersistentDenseGemmKernel_object_at__TiledMMA_ThrLayoutVMNK21111000_PermutationMNK____MMAAtom_ThrID21_ShapeMNK25625616_TV_0 --------------------------
	.section	.text.kernel_cutlass_kernel_cudnngemm_swigludense_gemm_persistent_swigluPersistentDenseGemmKernel_object_at__TiledMMA_ThrLayoutVMNK21111000_PermutationMNK____MMAAtom_ThrID21_ShapeMNK25625616_TV_0,"ax",@progbits
	.align	128
        .global         kernel_cutlass_kernel_cudnngemm_swigludense_gemm_persistent_swigluPersistentDenseGemmKernel_object_at__TiledMMA_ThrLayoutVMNK21111000_PermutationMNK____MMAAtom_ThrID21_ShapeMNK25625616_TV_0
        .type           kernel_cutlass_kernel_cudnngemm_swigludense_gemm_persistent_swigluPersistentDenseGemmKernel_object_at__TiledMMA_ThrLayoutVMNK21111000_PermutationMNK____MMAAtom_ThrID21_ShapeMNK25625616_TV_0,@function
        .size           kernel_cutlass_kernel_cudnngemm_swigludense_gemm_persistent_swigluPersistentDenseGemmKernel_object_at__TiledMMA_ThrLayoutVMNK21111000_PermutationMNK____MMAAtom_ThrID21_ShapeMNK25625616_TV_0,(.L_x_71 - kernel_cutlass_kernel_cudnngemm_swigludense_gemm_persistent_swigluPersistentDenseGemmKernel_object_at__TiledMMA_ThrLayoutVMNK21111000_PermutationMNK____MMAAtom_ThrID21_ShapeMNK25625616_TV_0)
        .other          kernel_cutlass_kernel_cudnngemm_swigludense_gemm_persistent_swigluPersistentDenseGemmKernel_object_at__TiledMMA_ThrLayoutVMNK21111000_PermutationMNK____MMAAtom_ThrID21_ShapeMNK25625616_TV_0,@"STO_CUDA_ENTRY STV_DEFAULT"
kernel_cutlass_kernel_cudnngemm_swigludense_gemm_persistent_swigluPersistentDenseGemmKernel_object_at__TiledMMA_ThrLayoutVMNK21111000_PermutationMNK____MMAAtom_ThrID21_ShapeMNK25625616_TV_0:
.text.kernel_cutlass_kernel_cudnngemm_swigludense_gemm_persistent_swigluPersistentDenseGemmKernel_object_at__TiledMMA_ThrLayoutVMNK21111000_PermutationMNK____MMAAtom_ThrID21_ShapeMNK25625616_TV_0:
[----:B------:R-:W1:Y:S01]  /*0000*/  LDC R1, c[0x0][0x37c] ;  /* 0x0000df00ff017b82 */ /* 0x000e620000000800 */
[----:B------:R-:W2:Y:S07]  /*0010*/  S2R R4, SR_TID.X ;  /* 0x0000000000047919 */ /* 0x000eae0000002100 */
[----:B------:R-:W3:Y:S01]  /*0020*/  S2UR UR4, SR_CgaCtaId ;  /* 0x00000000000479c3 */ /* 0x000ee20000008800 */
[----:B------:R-:W4:Y:S01]  /*0030*/  LDCU.U8 UR7, c[0x0][0x382] ;  /* 0x00007040ff0777ac */ /* 0x000f220008000000 */
[----:B------:R-:W5:Y:S06]  /*0040*/  LDCU.U8 UR6, c[0x0][0x381] ;  /* 0x00007020ff0677ac */ /* 0x000f6c0008000000 */
[----:B------:R-:W2:Y:S01]  /*0050*/  S2UR UR22, SR_CTAID.X ;  /* 0x00000000001679c3 */ /* 0x000ea20000002500 */
[----:B------:R-:W2:Y:S01]  /*0060*/  LDCU UR5, c[0x0][0x36c] ;  /* 0x00006d80ff0577ac */ /* 0x000ea20008000800 */
[----:B----4-:R-:W-:-:S02]  /*0070*/  ULOP3.LUT UR7, UR7, 0x1, URZ, 0xc0, !UPT ;  /* 0x0000000107077892 */ /* 0x010fc4000f8ec0ff */
[----:B-----5:R-:W-:Y:S02]  /*0080*/  ULOP3.LUT UR6, UR6, 0x1, URZ, 0xc0, !UPT ;  /* 0x0000000106067892 */ /* 0x020fe4000f8ec0ff */
[----:B---3--:R-:W-:Y:S02]  /*0090*/  ULEA.HI UR13, UR4, UR4, URZ, 0x1 ;  /* 0x00000004040d7291 */ /* 0x008fe4000f8f08ff */
[----:B--2---:R-:W-:Y:S02]  /*00a0*/  UISETP.EQ.U32.AND UP2, UPT, UR5, 0x1, UPT ;  /* 0x000000010500788c */ /* 0x004fe4000bf42070 */
[----:B------:R-:W-:Y:S01]  /*00b0*/  UISETP.NE.U32.AND UP6, UPT, UR7, 0x1, UPT ;  /* 0x000000010700788c */ /* 0x000fe2000bfc5070 */
[----:B------:R-:W-:Y:S01]  /*00c0*/  SHF.R.U32.HI R0, RZ, 0x5, R4 ;  /* 0x00000005ff007819 */ /* 0x000fe20000011604 */
[----:B------:R-:W-:Y:S02]  /*00d0*/  ULOP3.LUT UR22, UR22, 0x1, URZ, 0xc0, !UPT ;  /* 0x0000000116167892 */ /* 0x000fe4000f8ec0ff */
[----:B------:R-:W-:Y:S01]  /*00e0*/  UISETP.NE.U32.AND UP5, UPT, UR6, 0x1, UPT ;  /* 0x000000010600788c */ /* 0x000fe2000bfa5070 */
[----:B------:R-:W-:Y:S01]  /*00f0*/  R2UR UR23, R0 ;  /* 0x00000000001772ca */ /* 0x000fe200000e0000 */
[----:B------:R-:W-:-:S12]  /*0100*/  ULOP3.LUT UR12, UR13, 0xfffffffe, URZ, 0xc0, !UPT ;  /* 0xfffffffe0d0c7892 */ /* 0x000fd8000f8ec0ff */
[----:B------:R-:W-:Y:S02]  /*0110*/  UISETP.NE.AND UP4, UPT, UR23, 0x5, UPT ;  /* 0x000000051700788c */ /* 0x000fe4000bf85270 */
[----:B------:R-:W-:-:S07]  /*0120*/  UISETP.NE.AND UP3, UPT, UR23, URZ, UPT ;  /* 0x000000ff1700728c */ /* 0x000fce000bf65270 */
[----:B-1----:R-:W-:Y:S05]  /*0130*/  BRA.U UP4, `(.L_x_0) ;  /* 0x0000000104387547 */ /* 0x002fea000b800000 */
[----:B------:R-:W1:Y:S02]  /*0140*/  LDCU.64 UR6, c[0x0][0x348] ;  /* 0x00006900ff0677ac */ /* 0x000e640008000a00 */
[----:B-1----:R-:W-:Y:S02]  /*0150*/  UIADD3 UR14, UP1, UPT, UR6, 0x40, URZ ;  /* 0x00000040060e7890 */ /* 0x002fe4000ff3e0ff */
[----:B------:R-:W-:Y:S02]  /*0160*/  UIADD3 UR10, UP0, UPT, UR6, 0xc0, URZ ;  /* 0x000000c0060a7890 */ /* 0x000fe4000ff1e0ff */
[----:B------:R-:W-:Y:S02]  /*0170*/  UIADD3.X UR15, UPT, UPT, URZ, UR7, URZ, UP1, !UPT ;  /* 0x00000007ff0f7290 */ /* 0x000fe40008ffe4ff */
[----:B------:R-:W-:Y:S02]  /*0180*/  UIADD3 UR8, UP1, UPT, UR6, 0x140, URZ ;  /* 0x0000014006087890 */ /* 0x000fe4000ff3e0ff */
[----:B------:R-:W-:-:S02]  /*0190*/  UIADD3.X UR11, UPT, UPT, URZ, UR7, URZ, UP0, !UPT ;  /* 0x00000007ff0b7290 */ /* 0x000fc400087fe4ff */
[----:B------:R-:W-:Y:S02]  /*01a0*/  UIADD3 UR6, UP0, UPT, UR6, 0x1c0, URZ ;  /* 0x000001c006067890 */ /* 0x000fe4000ff1e0ff */
[----:B------:R-:W-:Y:S01]  /*01b0*/  UIADD3.X UR9, UPT, UPT, URZ, UR7, URZ, UP1, !UPT ;  /* 0x00000007ff097290 */ /* 0x000fe20008ffe4ff */
[----:B------:R1:W-:Y:S01]  /*01c0*/  UTMACCTL.PF [UR14] ;  /* 0x000000000e0079b9 */ /* 0x0003e20008040000 */
[----:B------:R-:W-:-:S03]  /*01d0*/  UIADD3.X UR7, UPT, UPT, URZ, UR7, URZ, UP0, !UPT ;  /* 0x00000007ff077290 */ /* 0x000fc600087fe4ff */
[----:B------:R1:W-:Y:S04]  /*01e0*/  UTMACCTL.PF [UR10] ;  /* 0x000000000a0079b9 */ /* 0x0003e80008040000 */
[----:B------:R1:W-:Y:S02]  /*01f0*/  UTMACCTL.PF [UR8] ;  /* 0x00000000080079b9 */ /* 0x0003e40008040000 */
[----:B------:R1:W-:Y:S02]  /*0200*/  UTMACCTL.PF [UR6] ;  /* 0x00000000060079b9 */ /* 0x0003e40008040000 */
[----:B-1----:R-:W-:Y:S01]  /*0210*/  NOP ;  /* 0x0000000000007918 */ /* 0x002fe20000000000 */
.L_x_0:
[----:B------:R-:W-:Y:S05]  /*0220*/  BRA.U UP3, `(.L_x_1) ;  /* 0x0000000103487547 */ /* 0x000fea000b800000 */
[----:B------:R-:W-:Y:S01]  /*0230*/  UMOV UR6, 0x400 ;  /* 0x0000040000067882 */ /* 0x000fe20000000000 */
[----:B------:R-:W-:Y:S01]  /*0240*/  UMOV UR5, 0x1 ;  /* 0x0000000100057882 */ /* 0x000fe20000000000 */
[----:B------:R-:W-:Y:S02]  /*0250*/  ULEA UR6, UR4, UR6, 0x18 ;  /* 0x0000000604067291 */ /* 0x000fe4000f8ec0ff */
[----:B------:R-:W-:-:S04]  /*0260*/  UIADD3 UR8, UPT, UPT, -UR5, 0x100000, URZ ;  /* 0x0010000005087890 */ /* 0x000fc8000fffe1ff */
[----:B------:R-:W-:Y:S02]  /*0270*/  USHF.L.U32 UR9, UR8, 0xb, URZ ;  /* 0x0000000b08097899 */ /* 0x000fe400080006ff */
[----:B------:R-:W-:Y:S01]  /*0280*/  USHF.L.U32 UR8, UR8, 0x1, URZ ;  /* 0x0000000108087899 */ /* 0x000fe200080006ff */
[----:B------:R-:W1:Y:S11]  /*0290*/  FENCE.VIEW.ASYNC.S ;  /* 0x00000000000073c6 */ /* 0x000e760000000000 */
[----:B-1----:R1:W2:Y:S01]  /*02a0*/  SYNCS.EXCH.64 URZ, [UR6], UR8 ;  /* 0x0000000806ff75b2 */ /* 0x0022a20008000100 */
[----:B------:R1:W3:Y:S01]  /*02b0*/  SYNCS.EXCH.64 URZ, [UR6+0x8], UR8 ;  /* 0x0000080806ff75b2 */ /* 0x0002e20008000100 */
[----:B------:R1:W4:Y:S01]  /*02c0*/  SYNCS.EXCH.64 URZ, [UR6+0x10], UR8 ;  /* 0x0000100806ff75b2 */ /* 0x0003220008000100 */
[----:B------:R1:W5:Y:S01]  /*02d0*/  SYNCS.EXCH.64 URZ, [UR6+0x18], UR8 ;  /* 0x0000180806ff75b2 */ /* 0x0003620008000100 */
[----:B------:R1:W1:Y:S01]  /*02e0*/  SYNCS.EXCH.64 URZ, [UR6+0x20], UR8 ;  /* 0x0000200806ff75b2 */ /* 0x0002620008000100 */
[----:B------:R1:W1:Y:S01]  /*02f0*/  SYNCS.EXCH.64 URZ, [UR6+0x28], UR8 ;  /* 0x0000280806ff75b2 */ /* 0x0002620008000100 */
[----:B------:R1:W1:Y:S01]  /*0300*/  SYNCS.EXCH.64 URZ, [UR6+0x30], UR8 ;  /* 0x0000300806ff75b2 */ /* 0x0002620008000100 */
[----:B------:R1:W1:Y:S01]  /*0310*/  SYNCS.EXCH.64 URZ, [UR6+0x38], UR8 ;  /* 0x0000380806ff75b2 */ /* 0x0002620008000100 */
[----:B------:R1:W1:Y:S01]  /*0320*/  SYNCS.EXCH.64 URZ, [UR6+0x40], UR8 ;  /* 0x0000400806ff75b2 */ /* 0x0002620008000100 */
[----:B------:R1:W1:Y:S01]  /*0330*/  SYNCS.EXCH.64 URZ, [UR6+0x48], UR8 ;  /* 0x0000480806ff75b2 */ /* 0x0002620008000100 */
[----:B------:R-:W-:Y:S01]  /*0340*/  NOP ;  /* 0x0000000000007918 */ /* 0x000fe20000000000 */
.L_x_1:
[----:B------:R-:W-:Y:S01]  /*0350*/  NOP ;  /* 0x0000000000007918 */ /* 0x000fe20000000000 */
[----:B------:R-:W-:Y:S05]  /*0360*/  BRA.U !UP2, `(.L_x_2) ;  /* 0x000000010a087547 */ /* 0x000fea000b800000 */
[----:B-12345:R-:W-:Y:S01]  /*0370*/  UCGABAR_ARV ;  /* 0x00000000000079c7 */ /* 0x03efe20008000000 */
[----:B------:R-:W-:Y:S05]  /*0380*/  BRA `(.L_x_3) ;  /* 0x0000000000047947 */ /* 0x000fea0003800000 */
.L_x_2:
[----:B-12345:R-:W-:Y:S01]  /*0390*/  NOP ;  /* 0x0000000000007918 */ /* 0x03efe20000000000 */
.L_x_3:
[----:B------:R-:W-:Y:S05]  /*03a0*/  BRA.U !UP2, `(.L_x_4) ;  /* 0x000000010a0c7547 */ /* 0x000fea000b800000 */
[----:B------:R-:W-:Y:S01]  /*03b0*/  UCGABAR_WAIT ;  /* 0x0000000000007dc7 */ /* 0x000fe20008000000 */
[----:B------:R-:W-:Y:S01]  /*03c0*/  CCTL.IVALL ;  /* 0x00000000ff00798f */ /* 0x000fe20002000000 */
[----:B------:R-:W-:Y:S05]  /*03d0*/  BRA `(.L_x_5) ;  /* 0x0000000000047947 */ /* 0x000fea0003800000 */
.L_x_4:
[----:B------:R-:W-:Y:S06]  /*03e0*/  BAR.SYNC.DEFER_BLOCKING 0x0 ;  /* 0x0000000000007b1d */ /* 0x000fec0000010000 */
.L_x_5:
[----:B------:R-:W-:Y:S05]  /*03f0*/  BRA.U UP3, `(.L_x_6) ;  /* 0x0000000103407547 */ /* 0x000fea000b800000 */
[----:B------:R-:W-:Y:S01]  /*0400*/  UMOV UR7, 0x400 ;  /* 0x0000040000077882 */ /* 0x000fe20000000000 */
[----:B------:R-:W-:Y:S01]  /*0410*/  UMOV UR6, 0x1 ;  /* 0x0000000100067882 */ /* 0x000fe20000000000 */
[----:B------:R-:W-:Y:S01]  /*0420*/  UMOV UR5, 0x8 ;  /* 0x0000000800057882 */ /* 0x000fe20000000000 */
[----:B------:R-:W-:Y:S02]  /*0430*/  ULEA UR7, UR4, UR7, 0x18 ;  /* 0x0000000704077291 */ /* 0x000fe4000f8ec0ff */
[----:B------:R-:W-:-:S04]  /*0440*/  UIADD3 UR8, UPT, UPT, -UR6, 0x100000, URZ ;  /* 0x0010000006087890 */ /* 0x000fc8000fffe1ff */
[----:B------:R-:W-:Y:S02]  /*0450*/  USHF.L.U32 UR9, UR8, 0xb, URZ ;  /* 0x0000000b08097899 */ /* 0x000fe400080006ff */
[----:B------:R-:W-:Y:S02]  /*0460*/  USHF.L.U32 UR8, UR8, 0x1, URZ ;  /* 0x0000000108087899 */ /* 0x000fe400080006ff */
[----:B------:R-:W-:-:S04]  /*0470*/  UIADD3 UR10, UPT, UPT, -UR5, 0x100000, URZ ;  /* 0x00100000050a7890 */ /* 0x000fc8000fffe1ff */
[----:B------:R-:W-:Y:S02]  /*0480*/  USHF.L.U32 UR11, UR10, 0xb, URZ ;  /* 0x0000000b0a0b7899 */ /* 0x000fe400080006ff */
[----:B------:R-:W-:Y:S01]  /*0490*/  USHF.L.U32 UR10, UR10, 0x1, URZ ;  /* 0x000000010a0a7899 */ /* 0x000fe200080006ff */
[----:B------:R-:W1:Y:S03]  /*04a0*/  FENCE.VIEW.ASYNC.S ;  /* 0x00000000000073c6 */ /* 0x000e660000000000 */
[----:B-1----:R1:W2:Y:S01]  /*04b0*/  SYNCS.EXCH.64 URZ, [UR7+0x50], UR8 ;  /* 0x0000500807ff75b2 */ /* 0x0022a20008000100 */
[----:B------:R1:W3:Y:S07]  /*04c0*/  SYNCS.EXCH.64 URZ, [UR7+0x58], UR8 ;  /* 0x0000580807ff75b2 */ /* 0x0002ee0008000100 */
[----:B------:R1:W4:Y:S01]  /*04d0*/  SYNCS.EXCH.64 URZ, [UR7+0x60], UR10 ;  /* 0x0000600a07ff75b2 */ /* 0x0003220008000100 */
[----:B------:R1:W5:Y:S01]  /*04e0*/  SYNCS.EXCH.64 URZ, [UR7+0x68], UR10 ;  /* 0x0000680a07ff75b2 */ /* 0x0003620008000100 */
[----:B------:R-:W-:Y:S01]  /*04f0*/  NOP ;  /* 0x0000000000007918 */ /* 0x000fe20000000000 */
.L_x_6:
[----:B------:R-:W-:Y:S01]  /*0500*/  NOP ;  /* 0x0000000000007918 */ /* 0x000fe20000000000 */
[----:B------:R-:W-:Y:S05]  /*0510*/  BRA.U !UP2, `(.L_x_7) ;  /* 0x000000010a087547 */ /* 0x000fea000b800000 */
[----:B--2345:R-:W-:Y:S01]  /*0520*/  UCGABAR_ARV ;  /* 0x00000000000079c7 */ /* 0x03cfe20008000000 */
[----:B------:R-:W-:Y:S05]  /*0530*/  BRA `(.L_x_8) ;  /* 0x0000000000047947 */ /* 0x000fea0003800000 */
.L_x_7:
[----:B--2345:R-:W-:Y:S01]  /*0540*/  NOP ;  /* 0x0000000000007918 */ /* 0x03cfe20000000000 */
.L_x_8:
[----:B------:R-:W-:Y:S05]  /*0550*/  BRA.U !UP2, `(.L_x_9) ;  /* 0x000000010a0c7547 */ /* 0x000fea000b800000 */
[----:B------:R-:W-:Y:S01]  /*0560*/  UCGABAR_WAIT ;  /* 0x0000000000007dc7 */ /* 0x000fe20008000000 */
[----:B------:R-:W-:Y:S01]  /*0570*/  CCTL.IVALL ;  /* 0x00000000ff00798f */ /* 0x000fe20002000000 */
[----:B------:R-:W-:Y:S05]  /*0580*/  BRA `(.L_x_10) ;  /* 0x0000000000047947 */ /* 0x000fea0003800000 */
.L_x_9:
[----:B------:R-:W-:Y:S06]  /*0590*/  BAR.SYNC.DEFER_BLOCKING 0x0 ;  /* 0x0000000000007b1d */ /* 0x000fec0000010000 */
.L_x_10:
[----:B------:R-:W-:Y:S05]  /*05a0*/  BRA.U UP4, `(.L_x_11) ;  /* 0x0000000104287547 */ /* 0x000fea000b800000 */
[----:B------:R-:W-:Y:S01]  /*05b0*/  UMOV UR6, 0x400 ;  /* 0x0000040000067882 */ /* 0x000fe20000000000 */
[----:B------:R-:W-:Y:S01]  /*05c0*/  UMOV UR5, 0x20 ;  /* 0x0000002000057882 */ /* 0x000fe20000000000 */
[----:B------:R-:W-:Y:S02]  /*05d0*/  ULEA UR6, UR4, UR6, 0x18 ;  /* 0x0000000604067291 */ /* 0x000fe4000f8ec0ff */
[----:B-1----:R-:W-:-:S04]  /*05e0*/  UIADD3 UR8, UPT, UPT, -UR5, 0x100000, URZ ;  /* 0x0010000005087890 */ /* 0x002fc8000fffe1ff */
[----:B------:R-:W-:Y:S02]  /*05f0*/  USHF.L.U32 UR9, UR8, 0xb, URZ ;  /* 0x0000000b08097899 */ /* 0x000fe400080006ff */
[----:B------:R-:W-:Y:S01]  /*0600*/  USHF.L.U32 UR8, UR8, 0x1, URZ ;  /* 0x0000000108087899 */ /* 0x000fe200080006ff */
[----:B------:R-:W-:Y:S01]  /*0610*/  ELECT P0, URZ, PT ;  /* 0x0000000000ff782f */ /* 0x000fe20003800000 */
[----:B------:R-:W1:Y:S10]  /*0620*/  FENCE.VIEW.ASYNC.S ;  /* 0x00000000000073c6 */ /* 0x000e740000000000 */
[----:B-1----:R2:W3:Y:S02]  /*0630*/  SYNCS.EXCH.64 URZ, [UR6+0x70], UR8 ;  /* 0x0000700806ff75b2 */ /* 0x0024e40008000100 */
[----:B--2---:R-:W-:Y:S01]  /*0640*/  NOP ;  /* 0x0000000000007918 */ /* 0x004fe20000000000 */
.L_x_11:
[----:B------:R-:W-:Y:S01]  /*0650*/  NOP ;  /* 0x0000000000007918 */ /* 0x000fe20000000000 */
[----:B------:R-:W-:Y:S05]  /*0660*/  BRA.U !UP2, `(.L_x_12) ;  /* 0x000000010a087547 */ /* 0x000fea000b800000 */
[----:B---3--:R-:W-:Y:S01]  /*0670*/  UCGABAR_ARV ;  /* 0x00000000000079c7 */ /* 0x008fe20008000000 */
[----:B------:R-:W-:Y:S05]  /*0680*/  BRA `(.L_x_13) ;  /* 0x0000000000047947 */ /* 0x000fea0003800000 */
.L_x_12:
[----:B---3--:R-:W-:Y:S01]  /*0690*/  NOP ;  /* 0x0000000000007918 */ /* 0x008fe20000000000 */
.L_x_13:
[----:B------:R-:W-:Y:S01]  /*06a0*/  USHF.L.U32 UR21, UR22, 0x7, URZ ;  /* 0x0000000716157899 */ /* 0x000fe200080006ff */
[----:B------:R-:W-:Y:S05]  /*06b0*/  BRA.U !UP2, `(.L_x_14) ;  /* 0x000000010a0c7547 */ /* 0x000fea000b800000 */
[----:B------:R-:W-:Y:S01]  /*06c0*/  UCGABAR_WAIT ;  /* 0x0000000000007dc7 */ /* 0x000fe20008000000 */
[----:B------:R-:W-:Y:S01]  /*06d0*/  CCTL.IVALL ;  /* 0x00000000ff00798f */ /* 0x000fe20002000000 */
[----:B------:R-:W-:Y:S05]  /*06e0*/  BRA `(.L_x_15) ;  /* 0x0000000000047947 */ /* 0x000fea0003800000 */
.L_x_14:
[----:B------:R-:W-:Y:S06]  /*06f0*/  BAR.SYNC.DEFER_BLOCKING 0x0 ;  /* 0x0000000000007b1d */ /* 0x000fec0000010000 */
.L_x_15:
[----:B------:R-:W2:Y:S01]  /*0700*/  LDCU.U8 UR20, c[0x0][0x5c8] ;  /* 0x0000b900ff1477ac */ /* 0x000ea20008000000 */
[----:B------:R-:W3:Y:S01]  /*0710*/  LDCU.U8 UR19, c[0x0][0x5c9] ;  /* 0x0000b920ff1377ac */ /* 0x000ee20008000000 */
[----:B------:R-:W4:Y:S01]  /*0720*/  LDCU.U8 UR18, c[0x0][0x5d4] ;  /* 0x0000ba80ff1277ac */ /* 0x000f220008000000 */
[----:B------:R-:W5:Y:S01]  /*0730*/  LDCU.U8 UR17, c[0x0][0x5e0] ;  /* 0x0000bc00ff1177ac */ /* 0x000f620008000000 */
[----:B------:R-:W1:Y:S01]  /*0740*/  LDCU.U8 UR16, c[0x0][0x5e1] ;  /* 0x0000bc20ff1077ac */ /* 0x000e620008000000 */
[----:B------:R-:W1:Y:S01]  /*0750*/  LDCU.U8 UR15, c[0x0][0x5d5] ;  /* 0x0000baa0ff0f77ac */ /* 0x000e620008000000 */
[----:B------:R-:W-:Y:S05]  /*0760*/  BRA.U UP4, `(.L_x_16) ;  /* 0x0000000904747547 */ /* 0x000fea000b800000 */
[----:B------:R-:W5:Y:S01]  /*0770*/  S2UR UR27, SR_CTAID.Z ;  /* 0x00000000001b79c3 */ /* 0x000f620000002700 */
[----:B------:R-:W-:Y:S01]  /*0780*/  UMOV UR26, 0x1 ;  /* 0x00000001001a7882 */ /* 0x000fe20000000000 */
[----:B------:R-:W-:Y:S01]  /*0790*/  UMOV UR25, URZ ;  /* 0x000000ff00197c82 */ /* 0x000fe20008000000 */
[----:B-----5:R-:W-:-:S09]  /*07a0*/  UISETP.GT.U32.AND UP0, UPT, UR27, 0xff, UPT ;  /* 0x000000ff1b00788c */ /* 0x020fd2000bf04070 */
[----:B------:R-:W-:Y:S05]  /*07b0*/  BRA.U UP0, `(.L_x_17) ;  /* 0x0000000500ec7547 */ /* 0x000fea000b800000 */
[----:B------:R-:W5:Y:S01]  /*07c0*/  LDCU.64 UR4, c[0x0][0x5c0] ;  /* 0x0000b800ff0477ac */ /* 0x000f620008000a00 */
[----:B------:R-:W4:Y:S01]  /*07d0*/  S2UR UR14, SR_CgaCtaId ;  /* 0x00000000000e79c3 */ /* 0x000f220000008800 */
[----:B-1----:R-:W1:Y:S01]  /*07e0*/  LDCU UR8, c[0x0][0x5d0] ;  /* 0x0000ba00ff0877ac */ /* 0x002e620008000800 */
[----:B------:R-:W3:Y:S01]  /*07f0*/  LDCU UR11, c[0x0][0x374] ;  /* 0x00006e80ff0b77ac */ /* 0x000ee20008000800 */
[----:B------:R-:W3:Y:S01]  /*0800*/  LDCU UR10, c[0x0][0x370] ;  /* 0x00006e00ff0a77ac */ /* 0x000ee20008000800 */
[----:B------:R-:W2:Y:S01]  /*0810*/  LDCU.64 UR28, c[0x0][0x348] ;  /* 0x00006900ff1c77ac */ /* 0x000ea20008000a00 */
[----:B-----5:R-:W-:Y:S01]  /*0820*/  UIMAD.WIDE.U32 UR6, UR27, UR5, URZ ;  /* 0x000000051b0672a5 */ /* 0x020fe2000f8e00ff */
[----:B------:R-:W-:-:S03]  /*0830*/  UMOV UR26, 0x1 ;  /* 0x00000001001a7882 */ /* 0x000fc60000000000 */
[----:B------:R-:W-:-:S04]  /*0840*/  UIADD3 UR5, UPT, UPT, UR27, -UR7, URZ ;  /* 0x800000071b057290 */ /* 0x000fc8000fffe0ff */
[----:B--2---:R-:W-:Y:S02]  /*0850*/  USHF.R.U32.HI UR5, URZ, UR20, UR5 ;  /* 0x00000014ff057299 */ /* 0x004fe40008011605 */
[----:B---3--:R-:W-:Y:S02]  /*0860*/  UIMAD UR10, UR11, UR10, URZ ;  /* 0x0000000a0b0a72a4 */ /* 0x008fe4000f8e02ff */
[----:B------:R-:W-:-:S04]  /*0870*/  UIADD3 UR5, UPT, UPT, UR7, UR5, URZ ;  /* 0x0000000507057290 */ /* 0x000fc8000fffe0ff */
[----:B------:R-:W-:-:S04]  /*0880*/  USHF.R.U32.HI UR6, URZ, UR19, UR5 ;  /* 0x00000013ff067299 */ /* 0x000fc80008011605 */
[----:B------:R-:W-:-:S04]  /*0890*/  UIADD3 UR6, UPT, UPT, -UR6, URZ, URZ ;  /* 0x000000ff06067290 */ /* 0x000fc8000fffe1ff */
[----:B------:R-:W-:Y:S01]  /*08a0*/  UIMAD UR6, UR6, UR4, UR27 ;  /* 0x00000004060672a4 */ /* 0x000fe2000f8e021b */
[----:B------:R-:W2:Y:S03]  /*08b0*/  LDCU.64 UR4, c[0x0][0x5d8] ;  /* 0x0000bb00ff0477ac */ /* 0x000ea60008000a00 */
[----:B-1----:R-:W-:-:S04]  /*08c0*/  UIMAD.WIDE.U32 UR8, UR6, UR8, URZ ;  /* 0x00000008060872a5 */ /* 0x002fc8000f8e00ff */
[----:B------:R-:W-:-:S04]  /*08d0*/  UIADD3 UR7, UPT, UPT, UR6, -UR9, URZ ;  /* 0x8000000906077290 */ /* 0x000fc8000fffe0ff */
[----:B----4-:R-:W-:-:S04]  /*08e0*/  USHF.R.U32.HI UR7, URZ, UR18, UR7 ;  /* 0x00000012ff077299 */ /* 0x010fc80008011607 */
[----:B------:R-:W-:Y:S01]  /*08f0*/  UIADD3 UR7, UPT, UPT, UR9, UR7, URZ ;  /* 0x0000000709077290 */ /* 0x000fe2000fffe0ff */
[----:B------:R-:W1:Y:S03]  /*0900*/  LDCU UR9, c[0x0][0x378] ;  /* 0x00006f00ff0977ac */ /* 0x000e660008000800 */
[----:B------:R-:W-:-:S04]  /*0910*/  USHF.R.U32.HI UR8, URZ, UR15, UR7 ;  /* 0x0000000fff087299 */ /* 0x000fc80008011607 */
[----:B--2---:R-:W-:-:S07]  /*0920*/  UIMAD.WIDE.U32 UR24, UR8, UR5, URZ ;  /* 0x00000005081872a5 */ /* 0x004fce000f8e00ff */
[----:B------:R-:W-:Y:S01]  /*0930*/  UMOV UR5, UR25 ;  /* 0x0000001900057c82 */ /* 0x000fe20008000000 */
[----:B------:R-:W-:Y:S01]  /*0940*/  UMOV UR25, URZ ;  /* 0x000000ff00197c82 */ /* 0x000fe20008000000 */
[----:B------:R-:W-:Y:S02]  /*0950*/  UIADD3 UR7, UPT, UPT, UR8, -UR5, URZ ;  /* 0x8000000508077290 */ /* 0x000fe4000fffe0ff */
[----:B-1----:R-:W-:Y:S02]  /*0960*/  UIMAD UR24, UR10, UR9, URZ ;  /* 0x000000090a1872a4 */ /* 0x002fe4000f8e02ff */
[----:B------:R-:W-:Y:S02]  /*0970*/  USHF.R.U32.HI UR7, URZ, UR17, UR7 ;  /* 0x00000011ff077299 */ /* 0x000fe40008011607 */
[----:B------:R-:W-:Y:S02]  /*0980*/  ULEA.HI UR24, UR24, UR24, URZ, 0x1 ;  /* 0x0000001818187291 */ /* 0x000fe4000f8f08ff */
[----:B------:R-:W-:Y:S01]  /*0990*/  UIADD3 UR7, UPT, UPT, UR5, UR7, URZ ;  /* 0x0000000705077290 */ /* 0x000fe2000fffe0ff */
[----:B------:R-:W1:Y:S03]  /*09a0*/  LDCU UR5, c[0x0][0x5cc] ;  /* 0x0000b980ff0577ac */ /* 0x000e660008000800 */
[----:B------:R-:W-:Y:S01]  /*09b0*/  USHF.R.U32.HI UR7, URZ, UR16, UR7 ;  /* 0x00000010ff077299 */ /* 0x000fe20008011607 */
[----:B------:R-:W-:Y:S01]  /*09c0*/  UMOV UR9, 0x400 ;  /* 0x0000040000097882 */ /* 0x000fe20000000000 */
[----:B------:R-:W-:-:S02]  /*09d0*/  USHF.R.S32.HI UR24, URZ, 0x1, UR24 ;  /* 0x00000001ff187899 */ /* 0x000fc40008011418 */
[----:B------:R-:W-:Y:S02]  /*09e0*/  UIADD3 UR7, UPT, UPT, -UR7, URZ, URZ ;  /* 0x000000ff07077290 */ /* 0x000fe4000fffe1ff */
[----:B------:R-:W-:Y:S02]  /*09f0*/  ULEA UR14, UR14, UR9, 0x18 ;  /* 0x000000090e0e7291 */ /* 0x000fe4000f8ec0ff */
[----:B------:R-:W-:Y:S02]  /*0a00*/  UIMAD UR7, UR7, UR4, UR8 ;  /* 0x00000004070772a4 */ /* 0x000fe4000f8e0208 */
[----:B------:R-:W-:-:S04]  /*0a10*/  UIADD3 UR4, UPT, UPT, -UR8, URZ, URZ ;  /* 0x000000ff08047290 */ /* 0x000fc8000fffe1ff */
[----:B-1----:R-:W-:-:S12]  /*0a20*/  UIMAD UR5, UR4, UR5, UR6 ;  /* 0x00000005040572a4 */ /* 0x002fd8000f8e0206 */
.L_x_22:
[----:B------:R-:W-:Y:S02]  /*0a30*/  USHF.L.U32 UR4, UR26, 0x1f, URZ ;  /* 0x0000001f1a047899 */ /* 0x000fe400080006ff */
[----:B------:R-:W-:Y:S02]  /*0a40*/  ULEA UR6, UR25, UR14, 0x3 ;  /* 0x0000000e19067291 */ /* 0x000fe4000f8e18ff */
[----:B------:R-:W-:Y:S02]  /*0a50*/  UIADD3 UR5, UPT, UPT, UR5, UR5, URZ ;  /* 0x0000000505057290 */ /* 0x000fe4000fffe0ff */
[----:B------:R-:W-:Y:S01]  /*0a60*/  MOV R0, UR4 ;  /* 0x0000000400007c02 */ /* 0x000fe20008000f00 */
[----:B------:R-:W-:Y:S02]  /*0a70*/  UIADD3 UR34, UP1, UPT, UR28, 0x40, URZ ;  /* 0x000000401c227890 */ /* 0x000fe4000ff3e0ff */
[----:B------:R-:W-:Y:S02]  /*0a80*/  UIADD3 UR32, UP0, UPT, UR28, 0xc0, URZ ;  /* 0x000000c01c207890 */ /* 0x000fe4000ff1e0ff */
[----:B-1----:R1:W2:Y:S01]  /*0a90*/  SYNCS.PHASECHK.TRANS64.TRYWAIT P1, [UR6+0x28], R0 ;  /* 0x00002800ff0075a7 */ /* 0x0022a20008021106 */
[----:B------:R-:W-:-:S02]  /*0aa0*/  ULOP3.LUT UR6, UR5, UR22, URZ, 0xfc, !UPT ;  /* 0x0000001605067292 */ /* 0x000fc4000f8efcff */
[----:B------:R-:W-:Y:S02]  /*0ab0*/  ULEA UR7, UR7, UR21, 0x8 ;  /* 0x0000001507077291 */ /* 0x000fe4000f8e40ff */
[----:B------:R-:W-:Y:S02]  /*0ac0*/  ULEA.HI UR5, UR5, UR6, URZ, 0x1 ;  /* 0x0000000605057291 */ /* 0x000fe4000f8f08ff */
[----:B------:R-:W-:Y:S02]  /*0ad0*/  UIADD3.X UR35, UPT, UPT, URZ, UR29, URZ, UP1, !UPT ;  /* 0x0000001dff237290 */ /* 0x000fe40008ffe4ff */
[----:B------:R-:W-:Y:S02]  /*0ae0*/  ULOP3.LUT UR4, UR5, 0xfffffffe, URZ, 0xc0, !UPT ;  /* 0xfffffffe05047892 */ /* 0x000fe4000f8ec0ff */
[----:B------:R-:W-:Y:S02]  /*0af0*/  UIADD3.X UR33, UPT, UPT, URZ, UR29, URZ, UP0, !UPT ;  /* 0x0000001dff217290 */ /* 0x000fe400087fe4ff */
[----:B------:R-:W-:-:S02]  /*0b00*/  UISETP.NE.AND UP2, UPT, UR6, UR4, UPT ;  /* 0x000000040600728c */ /* 0x000fc4000bf45270 */
[----:B------:R-:W-:Y:S02]  /*0b10*/  USHF.R.U32.HI UR4, URZ, 0x1, UR5 ;  /* 0x00000001ff047899 */ /* 0x000fe40008011605 */
[----:B------:R-:W-:Y:S02]  /*0b20*/  UISETP.LT.AND UP2, UPT, UR6, URZ, UP2 ;  /* 0x000000ff0600728c */ /* 0x000fe40009741270 */
[----:B------:R-:W-:Y:S01]  /*0b30*/  UIADD3 UR11, UPT, UPT, UR4, -0x1, URZ ;  /* 0xffffffff040b7890 */ /* 0x000fe2000fffe0ff */
[----:B------:R-:W-:-:S08]  /*0b40*/  UMOV UR31, URZ ;  /* 0x000000ff001f7c82 */ /* 0x000fd00008000000 */
[----:B------:R-:W-:Y:S02]  /*0b50*/  @!UP2 UIADD3 UR11, UPT, UPT, UR4, URZ, URZ ;  /* 0x000000ff040ba290 */ /* 0x000fe4000fffe0ff */
[----:B------:R-:W-:Y:S02]  /*0b60*/  UISETP.NE.AND UP2, UPT, UR22, URZ, UPT ;  /* 0x000000ff1600728c */ /* 0x000fe4000bf45270 */
[----:B-1----:R-:W-:Y:S02]  /*0b70*/  ULEA UR11, UR11, UR21, 0x8 ;  /* 0x000000150b0b7291 */ /* 0x002fe4000f8e40ff */
.L_x_21:
[----:B---3--:R-:W-:Y:S01]  /*0b80*/  ULEA UR9, UR25, UR14, 0x3 ;  /* 0x0000000e19097291 */ /* 0x008fe2000f8e18ff */
[----:B-12---:R-:W-:Y:S11]  /*0b90*/  @P1 BRA `(.L_x_18) ;  /* 0x0000000000101947 */ /* 0x006ff60003800000 */
[----:B------:R-:W-:-:S06]  /*0ba0*/  USHF.L.U32 UR4, UR26, 0x1f, URZ ;  /* 0x0000001f1a047899 */ /* 0x000fcc00080006ff */
[----:B------:R-:W-:-:S04]  /*0bb0*/  MOV R0, UR4 ;  /* 0x0000000400007c02 */ /* 0x000fc80008000f00 */
[----:B------:R-:W1:Y:S02]  /*0bc0*/  SYNCS.PHASECHK.TRANS64.TRYWAIT P0, [UR9+0x28], R0 ;  /* 0x00002800ff0075a7 */ /* 0x000e640008001109 */
[----:B-1----:R-:W-:Y:S05]  /*0bd0*/  @!P0 BRA `(.L_x_19) ;  /* 0x0000003800a88947 */ /* 0x002fea0003800000 */
.L_x_18:
[----:B------:R-:W-:Y:S05]  /*0be0*/  BRA.U UP2, `(.L_x_20) ;  /* 0x00000001020c7547 */ /* 0x000fea000b800000 */
[----:B------:R-:W-:-:S13]  /*0bf0*/  ELECT P0, URZ, PT ;  /* 0x0000000000ff782f */ /* 0x000fda0003800000 */
[----:B-1----:R-:W-:-:S04]  /*0c00*/  @P0 MOV R0, 0x10000 ;  /* 0x0001000000000802 */ /* 0x002fc80000000f00 */
[----:B------:R2:W-:Y:S03]  /*0c10*/  @P0 SYNCS.ARRIVE.TRANS64 RZ, [UR9], R0 ;  /* 0x00000000ffff09a7 */ /* 0x0005e60008000009 */
.L_x_20:
[----:B------:R-:W-:Y:S01]  /*0c20*/  UIADD3 UR5, UPT, UPT, UR25, 0x1, URZ ;  /* 0x0000000119057890 */ /* 0x000fe2000fffe0ff */
[----:B------:R-:W-:Y:S01]  /*0c30*/  PLOP3.LUT P1, PT, PT, PT, PT, 0x80, 0x8 ;  /* 0x000000000008781c */ /* 0x000fe20003f2f070 */
[----:B------:R-:W-:Y:S02]  /*0c40*/  UISETP.GT.U32.AND UP0, UPT, UR31, 0x3e, UPT ;  /* 0x0000003e1f00788c */ /* 0x000fe4000bf04070 */
[----:B------:R-:W-:Y:S02]  /*0c50*/  UISETP.NE.AND UP1, UPT, UR5, 0x5, UPT ;  /* 0x000000050500788c */ /* 0x000fe4000bf25270 */
[----:B------:R-:W-:Y:S02]  /*0c60*/  ULEA UR8, UR25, UR14, 0xe ;  /* 0x0000000e19087291 */ /* 0x000fe4000f8e70ff */
[----:B------:R-:W-:Y:S01]  /*0c70*/  USEL UR6, URZ, 0x1, UP1 ;  /* 0x00000001ff067887 */ /* 0x000fe20008800000 */
[----:B------:R-:W-:Y:S01]  /*0c80*/  PLOP3.LUT P0, PT, PT, PT, UP0, 0x80, 0x8 ;  /* 0x000000000008781c */ /* 0x000fe20003f0f008 */
[----:B------:R-:W-:-:S02]  /*0c90*/  ULEA UR4, UR25, UR14, 0xe ;  /* 0x0000000e19047291 */ /* 0x000fc4000f8e70ff */
[----:B------:R-:W-:Y:S02]  /*0ca0*/  ULOP3.LUT UR26, UR26, UR6, URZ, 0x3c, !UPT ;  /* 0x000000061a1a7292 */ /* 0x000fe4000f8e3cff */
[----:B------:R-:W-:Y:S02]  /*0cb0*/  USEL UR25, UR5, URZ, UP1 ;  /* 0x000000ff05197287 */ /* 0x000fe40008800000 */
[----:B------:R-:W-:Y:S02]  /*0cc0*/  USHF.L.U32 UR10, UR31, 0x6, URZ ;  /* 0x000000061f0a7899 */ /* 0x000fe400080006ff */
[----:B------:R-:W-:Y:S02]  /*0cd0*/  ULOP3.LUT UR9, UR9, 0xfefffff8, URZ, 0xc0, !UPT ;  /* 0xfefffff809097892 */ /* 0x000fe4000f8ec0ff */
[----:B------:R-:W-:Y:S02]  /*0ce0*/  UIADD3 UR8, UPT, UPT, UR8, 0xc400, URZ ;  /* 0x0000c40008087890 */ /* 0x000fe4000fffe0ff */
[----:B------:R-:W-:-:S02]  /*0cf0*/  UIADD3 UR4, UPT, UPT, UR4, 0x20400, URZ ;  /* 0x0002040004047890 */ /* 0x000fc4000fffe0ff */
[----:B------:R-:W-:Y:S02]  /*0d00*/  @!UP0 USHF.L.U32 UR6, UR26, 0x1f, URZ ;  /* 0x0000001f1a068899 */ /* 0x000fe400080006ff */
[----:B------:R-:W-:Y:S01]  /*0d10*/  @!UP0 ULEA UR30, UR25, UR14, 0x3 ;  /* 0x0000000e191e8291 */ /* 0x000fe2000f8e18ff */
[----:B------:R-:W-:Y:S02]  /*0d20*/  UMOV UR5, UR9 ;  /* 0x0000000900057c82 */ /* 0x000fe40008000000 */
[----:B------:R3:W-:Y:S01]  /*0d30*/  UTMALDG.2D.2CTA [UR8], [UR34], desc[URZ] ;  /* 0x0000ff08220075b4 */ /* 0x0007e20008209000 */
[----:B-12---:R-:W-:Y:S01]  /*0d40*/  IMAD.U32 R0, RZ, RZ, UR6 ;  /* 0x00000006ff007e24 */ /* 0x006fe2000f8e00ff */
[----:B------:R-:W-:Y:S01]  /*0d50*/  UMOV UR6, UR10 ;  /* 0x0000000a00067c82 */ /* 0x000fe20008000000 */
[----:B------:R-:W-:-:S04]  /*0d60*/  UIADD3 UR31, UPT, UPT, UR31, 0x1, URZ ;  /* 0x000000011f1f7890 */ /* 0x000fc8000fffe0ff */
[----:B------:R-:W-:Y:S01]  /*0d70*/  UISETP.NE.AND UP0, UPT, UR31, 0x40, UPT ;  /* 0x000000401f00788c */ /* 0x000fe2000bf05270 */
[----:B------:R3:W-:Y:S01]  /*0d80*/  UTMALDG.2D.2CTA [UR4], [UR32], desc[URZ] ;  /* 0x0000ff04200075b4 */ /* 0x0007e20008209000 */
[----:B------:R3:W1:Y:S07]  /*0d90*/  @!P0 SYNCS.PHASECHK.TRANS64.TRYWAIT P1, [UR30+0x28], R0 ;  /* 0x00002800ff0085a7 */ /* 0x00066e000802111e */
[----:B------:R-:W-:Y:S05]  /*0da0*/  BRA.U UP0, `(.L_x_21) ;  /* 0xfffffffd00747547 */ /* 0x000fea000b83ffff */
[----:B---3--:R-:W2:Y:S01]  /*0db0*/  LDCU.64 UR4, c[0x0][0x5c0] ;  /* 0x0000b800ff0477ac */ /* 0x008ea20008000a00 */
[----:B------:R-:W-:-:S04]  /*0dc0*/  UIADD3 UR27, UPT, UPT, UR24, UR27, URZ ;  /* 0x0000001b181b7290 */ /* 0x000fc8000fffe0ff */
[----:B------:R-:W-:Y:S02]  /*0dd0*/  UISETP.GE.AND UP0, UPT, UR27, 0x100, UPT ;  /* 0x000001001b00788c */ /* 0x000fe4000bf06270 */
[----:B--2---:R-:W-:Y:S01]  /*0de0*/  UIMAD.WIDE.U32 UR6, UR27, UR5, URZ ;  /* 0x000000051b0672a5 */ /* 0x004fe2000f8e00ff */
[----:B------:R-:W2:Y:S03]  /*0df0*/  LDCU UR5, c[0x0][0x5d0] ;  /* 0x0000ba00ff0577ac */ /* 0x000ea60008000800 */
[----:B------:R-:W-:-:S04]  /*0e00*/  UIADD3 UR6, UPT, UPT, UR27, -UR7, URZ ;  /* 0x800000071b067290 */ /* 0x000fc8000fffe0ff */
[----:B------:R-:W-:-:S04]  /*0e10*/  USHF.R.U32.HI UR6, URZ, UR20, UR6 ;  /* 0x00000014ff067299 */ /* 0x000fc80008011606 */
[----:B------:R-:W-:-:S04]  /*0e20*/  UIADD3 UR6, UPT, UPT, UR7, UR6, URZ ;  /* 0x0000000607067290 */ /* 0x000fc8000fffe0ff */
[----:B------:R-:W-:-:S04]  /*0e30*/  USHF.R.U32.HI UR6, URZ, UR19, UR6 ;  /* 0x00000013ff067299 */ /* 0x000fc80008011606 */
[----:B------:R-:W-:-:S04]  /*0e40*/  UIADD3 UR6, UPT, UPT, -UR6, URZ, URZ ;  /* 0x000000ff06067290 */ /* 0x000fc8000fffe1ff */
[----:B------:R-:W-:-:S04]  /*0e50*/  UIMAD UR6, UR4, UR6, UR27 ;  /* 0x00000006040672a4 */ /* 0x000fc8000f8e021b */
[----:B--2---:R-:W-:Y:S01]  /*0e60*/  UIMAD.WIDE.U32 UR8, UR6, UR5, URZ ;  /* 0x00000005060872a5 */ /* 0x004fe2000f8e00ff */
[----:B------:R-:W2:Y:S03]  /*0e70*/  LDCU.64 UR4, c[0x0][0x5d8] ;  /* 0x0000bb00ff0477ac */ /* 0x000ea60008000a00 */
[----:B------:R-:W-:-:S04]  /*0e80*/  UIADD3 UR7, UPT, UPT, UR6, -UR9, URZ ;  /* 0x8000000906077290 */ /* 0x000fc8000fffe0ff */
[----:B------:R-:W-:-:S04]  /*0e90*/  USHF.R.U32.HI UR7, URZ, UR18, UR7 ;  /* 0x00000012ff077299 */ /* 0x000fc80008011607 */
[----:B------:R-:W-:-:S04]  /*0ea0*/  UIADD3 UR7, UPT, UPT, UR9, UR7, URZ ;  /* 0x0000000709077290 */ /* 0x000fc8000fffe0ff */
[----:B------:R-:W-:-:S04]  /*0eb0*/  USHF.R.U32.HI UR7, URZ, UR15, UR7 ;  /* 0x0000000fff077299 */ /* 0x000fc80008011607 */
[----:B--2---:R-:W-:Y:S01]  /*0ec0*/  UIMAD.WIDE.U32 UR8, UR7, UR5, URZ ;  /* 0x00000005070872a5 */ /* 0x004fe2000f8e00ff */
[----:B------:R-:W2:Y:S03]  /*0ed0*/  LDCU UR5, c[0x0][0x5cc] ;  /* 0x0000b980ff0577ac */ /* 0x000ea60008000800 */
[----:B------:R-:W-:-:S04]  /*0ee0*/  UIADD3 UR8, UPT, UPT, UR7, -UR9, URZ ;  /* 0x8000000907087290 */ /* 0x000fc8000fffe0ff */
[----:B------:R-:W-:-:S04]  /*0ef0*/  USHF.R.U32.HI UR8, URZ, UR17, UR8 ;  /* 0x00000011ff087299 */ /* 0x000fc80008011608 */
[----:B------:R-:W-:Y:S02]  /*0f00*/  UIADD3 UR8, UPT, UPT, UR9, UR8, URZ ;  /* 0x0000000809087290 */ /* 0x000fe4000fffe0ff */
[----:B------:R-:W-:Y:S02]  /*0f10*/  UIADD3 UR9, UPT, UPT, -UR7, URZ, URZ ;  /* 0x000000ff07097290 */ /* 0x000fe4000fffe1ff */
[----:B------:R-:W-:Y:S02]  /*0f20*/  USHF.R.U32.HI UR8, URZ, UR16, UR8 ;  /* 0x00000010ff087299 */ /* 0x000fe40008011608 */
[----:B--2---:R-:W-:Y:S02]  /*0f30*/  UIMAD UR5, UR5, UR9, UR6 ;  /* 0x00000009050572a4 */ /* 0x004fe4000f8e0206 */
[----:B------:R-:W-:-:S04]  /*0f40*/  UIADD3 UR8, UPT, UPT, -UR8, URZ, URZ ;  /* 0x000000ff08087290 */ /* 0x000fc8000fffe1ff */
[----:B------:R-:W-:Y:S01]  /*0f50*/  UIMAD UR7, UR4, UR8, UR7 ;  /* 0x00000008040772a4 */ /* 0x000fe2000f8e0207 */
[----:B------:R-:W-:Y:S11]  /*0f60*/  BRA.U !UP0, `(.L_x_22) ;  /* 0xfffffff908b07547 */ /* 0x000ff6000b83ffff */
.L_x_17:
[----:B------:R-:W-:Y:S01]  /*0f70*/  UIADD3 UR6, UPT, UPT, UR25, 0x2, URZ ;  /* 0x0000000219067890 */ /* 0x000fe2000fffe0ff */
[----:B------:R-:W5:Y:S01]  /*0f80*/  S2UR UR4, SR_CgaCtaId ;  /* 0x00000000000479c3 */ /* 0x000f620000008800 */
[----:B------:R-:W-:-:S04]  /*0f90*/  UISETP.NE.AND UP0, UPT, UR25, 0x4, UPT ;  /* 0x000000041900788c */ /* 0x000fc8000bf05270 */
[----:B------:R-:W-:-:S04]  /*0fa0*/  USEL UR6, UR6, 0x1, UP0 ;  /* 0x0000000106067887 */ /* 0x000fc80008000000 */
[----:B------:R-:W-:Y:S02]  /*0fb0*/  UIADD3 UR5, UPT, UPT, UR6, 0x1, URZ ;  /* 0x0000000106057890 */ /* 0x000fe4000fffe0ff */
[----:B------:R-:W-:-:S04]  /*0fc0*/  UISETP.NE.AND UP1, UPT, UR6, 0x5, UPT ;  /* 0x000000050600788c */ /* 0x000fc8000bf25270 */
[----:B------:R-:W-:Y:S02]  /*0fd0*/  USEL UR5, UR5, 0x1, UP1 ;  /* 0x0000000105057887 */ /* 0x000fe40008800000 */
[----:B------:R-:W-:Y:S02]  /*0fe0*/  UISETP.EQ.XOR UP1, UPT, UR25, 0x4, !UP1 ;  /* 0x000000041900788c */ /* 0x000fe4000cf22a70 */
[----:B-1----:R-:W-:Y:S02]  /*0ff0*/  UIADD3 UR7, UPT, UPT, UR5, 0x1, URZ ;  /* 0x0000000105077890 */ /* 0x002fe4000fffe0ff */
[----:B------:R-:W-:Y:S02]  /*1000*/  UISETP.NE.AND UP0, UPT, UR5, 0x5, UPT ;  /* 0x000000050500788c */ /* 0x000fe4000bf05270 */
[----:B------:R-:W-:Y:S02]  /*1010*/  UISETP.EQ.XOR UP1, UPT, UR5, 0x5, UP1 ;  /* 0x000000050500788c */ /* 0x000fe40008f22a70 */
[----:B------:R-:W-:Y:S01]  /*1020*/  USEL UR7, UR7, 0x1, UP0 ;  /* 0x0000000107077887 */ /* 0x000fe20008000000 */
[----:B------:R-:W-:-:S03]  /*1030*/  UMOV UR5, 0x400 ;  /* 0x0000040000057882 */ /* 0x000fc60000000000 */
[----:B------:R-:W-:Y:S02]  /*1040*/  UISETP.EQ.XOR UP1, UPT, UR7, 0x5, UP1 ;  /* 0x000000050700788c */ /* 0x000fe40008f22a70 */
[----:B------:R-:W-:Y:S02]  /*1050*/  UISETP.NE.AND UP0, UPT, UR7, 0x5, UPT ;  /* 0x000000050700788c */ /* 0x000fe4000bf05270 */
[----:B------:R-:W-:Y:S02]  /*1060*/  USEL UR6, URZ, 0x1, !UP1 ;  /* 0x00000001ff067887 */ /* 0x000fe4000c800000 */
[----:B-----5:R-:W-:Y:S02]  /*1070*/  ULEA UR5, UR4, UR5, 0x18 ;  /* 0x0000000504057291 */ /* 0x020fe4000f8ec0ff */
[----:B------:R-:W-:Y:S02]  /*1080*/  ULOP3.LUT UR6, UR26, UR6, URZ, 0x3c, !UPT ;  /* 0x000000061a067292 */ /* 0x000fe4000f8e3cff */
[----:B------:R-:W-:-:S02]  /*1090*/  USEL UR7, UR7, URZ, UP0 ;  /* 0x000000ff07077287 */ /* 0x000fc40008000000 */
[----:B------:R-:W-:Y:S02]  /*10a0*/  USHF.L.U32 UR6, UR6, 0x1f, URZ ;  /* 0x0000001f06067899 */ /* 0x000fe400080006ff */
[----:B------:R-:W-:Y:S02]  /*10b0*/  ULEA UR5, UR7, UR5, 0x3 ;  /* 0x0000000507057291 */ /* 0x000fe4000f8e18ff */
[----:B------:R-:W-:Y:S02]  /*10c0*/  UISETP.NE.AND UP0, UPT, UR22, URZ, UPT ;  /* 0x000000ff1600728c */ /* 0x000fe4000bf05270 */
[----:B------:R-:W-:-:S05]  /*10d0*/  MOV R0, UR6 ;  /* 0x0000000600007c02 */ /* 0x000fca0008000f00 */
[----:B------:R-:W1:Y:S02]  /*10e0*/  SYNCS.PHASECHK.TRANS64.TRYWAIT P0, [UR5+0x28], R0 ;  /* 0x00002800ff0075a7 */ /* 0x000e640008001105 */
[----:B-1----:R-:W-:Y:S05]  /*10f0*/  @!P0 BRA `(.L_x_23) ;  /* 0x0000003400808947 */ /* 0x002fea0003800000 */
.L_x_59:
[----:B------:R-:W-:Y:S05]  /*1100*/  BRA.U UP0, `(.L_x_16) ;  /* 0x00000001000c7547 */ /* 0x000fea000b800000 */
[----:B------:R-:W-:-:S13]  /*1110*/  ELECT P0, URZ, PT ;  /* 0x0000000000ff782f */ /* 0x000fda0003800000 */
[----:B-1----:R-:W-:-:S04]  /*1120*/  @P0 MOV R0, 0x10000 ;  /* 0x0001000000000802 */ /* 0x002fc80000000f00 */
[----:B------:R1:W-:Y:S03]  /*1130*/  @P0 SYNCS.ARRIVE.TRANS64 RZ, [UR5], R0 ;  /* 0x00000000ffff09a7 */ /* 0x0003e60008000005 */
.L_x_16:
[----:B------:R-:W-:-:S09]  /*1140*/  UISETP.NE.AND UP0, UPT, UR23, 0x4, UPT ;  /* 0x000000041700788c */ /* 0x000fd2000bf05270 */
[----:B------:R-:W-:Y:S05]  /*1150*/  BRA.U UP0, `(.L_x_24) ;  /* 0x0000000900387547 */ /* 0x000fea000b800000 */
[----:B------:R-:W5:Y:S08]  /*1160*/  S2UR UR24, SR_CTAID.Z ;  /* 0x00000000001879c3 */ /* 0x000f700000002700 */
[----:B------:R-:W-:Y:S01]  /*1170*/  BAR.SYNC.DEFER_BLOCKING 0x2, 0xa0 ;  /* 0x0082800000007b1d */ /* 0x000fe20000010000 */
[----:B------:R-:W-:Y:S01]  /*1180*/  ULEA.HI UR13, UR4, UR4, URZ, 0x1 ;  /* 0x00000004040d7291 */ /* 0x000fe2000f8f08ff */
[----:B------:R-:W-:Y:S01]  /*1190*/  HFMA2 R6, -RZ, RZ, 0, 5.9604644775390625e-08 ;  /* 0x00000001ff067431 */ /* 0x000fe200000001ff */
[----:B------:R-:W-:-:S02]  /*11a0*/  MOV R5, 0x1 ;  /* 0x0000000100057802 */ /* 0x000fc40000000f00 */
[----:B------:R-:W-:-:S04]  /*11b0*/  ULOP3.LUT UR12, UR13, 0xfffffffe, URZ, 0xc0, !UPT ;  /* 0xfffffffe0d0c7892 */ /* 0x000fc8000f8ec0ff */
[----:B------:R-:W-:Y:S02]  /*11c0*/  UIADD3 UR14, UPT, UPT, -UR12, UR4, URZ ;  /* 0x000000040c0e7290 */ /* 0x000fe4000fffe1ff */
[----:B-----5:R-:W-:-:S09]  /*11d0*/  UISETP.GT.U32.AND UP0, UPT, UR24, 0xff, UPT ;  /* 0x000000ff1800788c */ /* 0x020fd2000bf04070 */
[----:B------:R-:W-:Y:S05]  /*11e0*/  BRA.U UP0, `(.L_x_25) ;  /* 0x0000000500e07547 */ /* 0x000fea000b800000 */
[----:B------:R-:W-:Y:S01]  /*11f0*/  UMOV UR5, 0x400 ;  /* 0x0000040000057882 */ /* 0x000fe20000000000 */
[----:B-1----:R-:W1:Y:S01]  /*1200*/  LDCU UR10, c[0x0][0x374] ;  /* 0x00006e80ff0a77ac */ /* 0x002e620008000800 */
[----:B------:R-:W-:Y:S01]  /*1210*/  MOV R5, 0x1 ;  /* 0x0000000100057802 */ /* 0x000fe20000000f00 */
[----:B------:R-:W-:Y:S01]  /*1220*/  ULEA UR4, UR4, UR5, 0x18 ;  /* 0x0000000504047291 */ /* 0x000fe2000f8ec0ff */
[----:B------:R-:W1:Y:S01]  /*1230*/  LDCU UR6, c[0x0][0x370] ;  /* 0x00006e00ff0677ac */ /* 0x000e620008000800 */
[----:B------:R-:W5:Y:S07]  /*1240*/  LDCU UR5, c[0x0][0x378] ;  /* 0x00006f00ff0577ac */ /* 0x000f6e0008000800 */
[----:B------:R-:W4:Y:S01]  /*1250*/  LDS R0, [UR4+0x78] ;  /* 0x00007804ff007984 */ /* 0x000f220008000800 */
[----:B------:R-:W-:Y:S01]  /*1260*/  ULOP3.LUT UR9, UR14, 0x1, URZ, 0x3c, !UPT ;  /* 0x000000010e097892 */ /* 0x000fe2000f8e3cff */
[----:B------:R-:W-:Y:S01]  /*1270*/  UMOV UR46, 0x10402490 ;  /* 0x10402490002e7882 */ /* 0x000fe20000000000 */
[----:B------:R-:W-:Y:S01]  /*1280*/  UMOV UR25, 0x1 ;  /* 0x0000000100197882 */ /* 0x000fe20000000000 */
[----:B------:R-:W-:-:S02]  /*1290*/  UIADD3 UR8, UPT, UPT, UR4, 0xc400, URZ ;  /* 0x0000c40004087890 */ /* 0x000fc4000fffe0ff */
[----:B------:R-:W-:Y:S02]  /*12a0*/  UIADD3 UR7, UPT, UPT, UR4, 0x20400, URZ ;  /* 0x0002040004077890 */ /* 0x000fe4000fffe0ff */
[----:B------:R-:W-:Y:S02]  /*12b0*/  USEL UR47, URZ, 0x4000, UP6 ;  /* 0x00004000ff2f7887 */ /* 0x000fe4000b000000 */
[----:B-1----:R-:W-:Y:S02]  /*12c0*/  UIMAD UR6, UR10, UR6, URZ ;  /* 0x000000060a0672a4 */ /* 0x002fe4000f8e02ff */
[----:B------:R-:W-:Y:S02]  /*12d0*/  USEL UR46, UR46, 0x10400490, !UP5 ;  /* 0x104004902e2e7887 */ /* 0x000fe4000e800000 */
[----:B------:R-:W-:Y:S02]  /*12e0*/  USHF.L.U32 UR9, UR25, UR9, URZ ;  /* 0x0000000919097299 */ /* 0x000fe400080006ff */
[----:B------:R-:W-:-:S02]  /*12f0*/  USHF.L.U32 UR25, UR25, UR14, URZ ;  /* 0x0000000e19197299 */ /* 0x000fc400080006ff */
[----:B------:R-:W-:Y:S02]  /*1300*/  USHF.R.U32.HI UR8, URZ, 0x4, UR8 ;  /* 0x00000004ff087899 */ /* 0x000fe40008011608 */
[----:B------:R-:W-:Y:S02]  /*1310*/  USHF.R.U32.HI UR7, URZ, 0x4, UR7 ;  /* 0x00000004ff077899 */ /* 0x000fe40008011607 */
[----:B-----5:R-:W-:Y:S02]  /*1320*/  UIMAD UR5, UR6, UR5, URZ ;  /* 0x00000005060572a4 */ /* 0x020fe4000f8e02ff */
[----:B------:R-:W-:Y:S02]  /*1330*/  UIADD3 UR47, UPT, UPT, UR47, UR46, URZ ;  /* 0x0000002e2f2f7290 */ /* 0x000fe4000fffe0ff */
[----:B------:R-:W-:Y:S02]  /*1340*/  ULOP3.LUT UR25, UR9, 0xffff, UR25, 0xc8, !UPT ;  /* 0x0000ffff09197892 */ /* 0x000fe4000f8ec819 */
[----:B------:R-:W-:-:S02]  /*1350*/  ULOP3.LUT UR9, UR8, 0x3fc0, URZ, 0xc0, !UPT ;  /* 0x00003fc008097892 */ /* 0x000fc4000f8ec0ff */
[----:B------:R-:W-:Y:S02]  /*1360*/  ULOP3.LUT UR10, UR7, 0x3fc0, URZ, 0xc0, !UPT ;  /* 0x00003fc0070a7892 */ /* 0x000fe4000f8ec0ff */
[----:B------:R-:W-:Y:S02]  /*1370*/  ULEA.HI UR32, UR5, UR5, URZ, 0x1 ;  /* 0x0000000505207291 */ /* 0x000fe4000f8f08ff */
[----:B------:R-:W-:Y:S02]  /*1380*/  UISETP.NE.AND UP0, UPT, UR22, URZ, UPT ;  /* 0x000000ff1600728c */ /* 0x000fe4000bf05270 */
[----:B------:R-:W-:Y:S02]  /*1390*/  ULOP3.LUT UR9, UR9, 0x10000, URZ, 0xfc, !UPT ;  /* 0x0001000009097892 */ /* 0x000fe4000f8efcff */
[----:B------:R-:W-:Y:S01]  /*13a0*/  ULOP3.LUT UR10, UR10, 0x10000, URZ, 0xfc, !UPT ;  /* 0x000100000a0a7892 */ /* 0x000fe2000f8efcff */
[----:B----4-:R-:W-:Y:S01]  /*13b0*/  R2UR UR33, R0 ;  /* 0x00000000002172ca */ /* 0x010fe200000e0000 */
[----:B------:R-:W-:-:S02]  /*13c0*/  USHF.R.S32.HI UR32, URZ, 0x1, UR32 ;  /* 0x00000001ff207899 */ /* 0x000fc40008011420 */
[----:B------:R-:W-:Y:S01]  /*13d0*/  UISETP.NE.AND UP1, UPT, UR22, URZ, UPT ;  /* 0x000000ff1600728c */ /* 0x000fe2000bf25270 */
[----:B------:R-:W-:Y:S01]  /*13e0*/  UMOV UR31, URZ ;  /* 0x000000ff001f7c82 */ /* 0x000fe20008000000 */
[----:B------:R-:W-:Y:S01]  /*13f0*/  UMOV UR30, URZ ;  /* 0x000000ff001e7c82 */ /* 0x000fe20008000000 */
[----:B------:R-:W-:Y:S01]  /*1400*/  UMOV UR29, URZ ;  /* 0x000000ff001d7c82 */ /* 0x000fe20008000000 */
[----:B------:R-:W-:Y:S01]  /*1410*/  UMOV UR46, URZ ;  /* 0x000000ff002e7c82 */ /* 0x000fe20008000000 */
[----:B------:R-:W-:Y:S01]  /*1420*/  UMOV UR38, URZ ;  /* 0x000000ff00267c82 */ /* 0x000fe20008000000 */
[----:B------:R-:W-:Y:S01]  /*1430*/  UMOV UR39, UR47 ;  /* 0x0000002f00277c82 */ /* 0x000fe20008000000 */
[----:B------:R-:W-:Y:S01]  /*1440*/  UMOV UR36, URZ ;  /* 0x000000ff00247c82 */ /* 0x000fe20008000000 */
[----:B------:R-:W-:Y:S01]  /*1450*/  UMOV UR37, UR47 ;  /* 0x0000002f00257c82 */ /* 0x000fe20008000000 */
[----:B------:R-:W-:Y:S01]  /*1460*/  UMOV UR34, URZ ;  /* 0x000000ff00227c82 */ /* 0x000fe20008000000 */
[----:B------:R-:W-:-:S05]  /*1470*/  UMOV UR35, UR47 ;  /* 0x0000002f00237c82 */ /* 0x000fca0008000000 */
.L_x_33:
[----:B-1----:R-:W-:Y:S01]  /*1480*/  PLOP3.LUT P1, PT, PT, PT, PT, 0x80, 0x8 ;  /* 0x000000000008781c */ /* 0x002fe20003f2f070 */
[----:B------:R-:W-:Y:S02]  /*1490*/  ULEA UR8, UR31, UR33, 0x8 ;  /* 0x000000211f087291 */ /* 0x000fe4000f8e40ff */
[----:B------:R-:W-:Y:S02]  /*14a0*/  UIADD3 UR24, UPT, UPT, UR32, UR24, URZ ;  /* 0x0000001820187290 */ /* 0x000fe4000fffe0ff */
[----:B------:R-:W-:Y:S02]  /*14b0*/  UPLOP3.LUT UP4, UPT, UPT, UPT, UPT, 0x40, 0x4 ;  /* 0x000000000004789c */ /* 0x000fe40003f8e870 */
[----:B------:R-:W-:Y:S01]  /*14c0*/  ULEA UR7, UR31, UR4, 0x3 ;  /* 0x000000041f077291 */ /* 0x000fe2000f8e18ff */
[----:B-----5:R-:W-:Y:S11]  /*14d0*/  BRA.U UP0, `(.L_x_26) ;  /* 0x00000001001c7547 */ /* 0x020ff6000b800000 */
[----:B------:R-:W-:Y:S01]  /*14e0*/  USHF.L.U32 UR5, UR30, 0x1f, URZ ;  /* 0x0000001f1e057899 */ /* 0x000fe200080006ff */
[----:B------:R-:W-:Y:S01]  /*14f0*/  SHF.L.U32 R2, R5, 0x1f, RZ ;  /* 0x0000001f05027819 */ /* 0x000fe200000006ff */
[----:B------:R-:W-:-:S04]  /*1500*/  ULEA UR6, UR29, UR4, 0x3 ;  /* 0x000000041d067291 */ /* 0x000fc8000f8e18ff */
[----:B------:R-:W-:-:S05]  /*1510*/  MOV R0, UR5 ;  /* 0x0000000500007c02 */ /* 0x000fca0008000f00 */
[----:B------:R1:W4:Y:S01]  /*1520*/  SYNCS.PHASECHK.TRANS64.TRYWAIT P1, [UR6], R0 ;  /* 0x00000000ff0075a7 */ /* 0x0003220008021106 */
[----:B------:R-:W5:Y:S02]  /*1530*/  SYNCS.PHASECHK.TRANS64.TRYWAIT P0, [UR7+0x60], R2 ;  /* 0x00006002ff0075a7 */ /* 0x000f640008001107 */
[----:B-1--45:R-:W-:Y:S05]  /*1540*/  @!P0 BRA `(.L_x_27) ;  /* 0x00000030008c8947 */ /* 0x032fea0003800000 */
.L_x_26:
[----:B------:R-:W-:-:S05]  /*1550*/  UMOV UR27, URZ ;  /* 0x000000ff001b7c82 */ /* 0x000fca0008000000 */
.L_x_31:
[----:B-1--45:R-:W-:Y:S05]  /*1560*/  BRA.U UP0, `(.L_x_28) ;  /* 0x0000000100887547 */ /* 0x032fea000b800000 */
[----:B------:R-:W-:Y:S02]  /*1570*/  USHF.L.U32 UR11, UR29, 0xa, URZ ;  /* 0x0000000a1d0b7899 */ /* 0x000fe400080006ff */
[----:B------:R-:W-:Y:S02]  /*1580*/  ULEA UR5, UR29, UR4, 0x3 ;  /* 0x000000041d057291 */ /* 0x000fe4000f8e18ff */
[----:B------:R-:W-:Y:S02]  /*1590*/  UIADD3 UR6, UPT, UPT, UR11, 0x6, URZ ;  /* 0x000000060b067890 */ /* 0x000fe4000fffe0ff */
[----:B------:R-:W-:Y:S02]  /*15a0*/  UIADD3 UR50, UPT, UPT, UR11, UR10, URZ ;  /* 0x0000000a0b327290 */ /* 0x000fe4000fffe0ff */
[----:B------:R-:W-:Y:S02]  /*15b0*/  UIADD3 UR28, UPT, UPT, UR6, UR10, URZ ;  /* 0x0000000a061c7290 */ /* 0x000fe4000fffe0ff */
[----:B------:R-:W-:Y:S02]  /*15c0*/  UIADD3 UR48, UPT, UPT, UR11, UR9, URZ ;  /* 0x000000090b307290 */ /* 0x000fe4000fffe0ff */
[----:B------:R-:W-:Y:S02]  /*15d0*/  UIADD3 UR44, UPT, UPT, UR10, 0x2, UR11 ;  /* 0x000000020a2c7890 */ /* 0x000fe4000fffe00b */
[----:B------:R-:W-:Y:S02]  /*15e0*/  UIADD3 UR42, UPT, UPT, UR9, 0x2, UR11 ;  /* 0x00000002092a7890 */ /* 0x000fe4000fffe00b */
[----:B------:R-:W-:Y:S02]  /*15f0*/  UIADD3 UR40, UPT, UPT, UR10, 0x4, UR11 ;  /* 0x000000040a287890 */ /* 0x000fe4000fffe00b */
[----:B------:R-:W-:Y:S02]  /*1600*/  UIADD3 UR52, UPT, UPT, UR9, 0x4, UR11 ;  /* 0x0000000409347890 */ /* 0x000fe4000fffe00b */
[----:B------:R-:W-:Y:S02]  /*1610*/  UIADD3 UR26, UPT, UPT, UR5, 0x28, URZ ;  /* 0x00000028051a7890 */ /* 0x000fe4000fffe0ff */
[----:B------:R-:W-:Y:S01]  /*1620*/  UIADD3 UR6, UPT, UPT, UR6, UR9, URZ ;  /* 0x0000000906067290 */ /* 0x000fe2000fffe0ff */
[----:B------:R-:W-:Y:S01]  /*1630*/  UMOV UR51, 0x40004040 ;  /* 0x4000404000337882 */ /* 0x000fe20000000000 */
[----:B------:R-:W-:Y:S01]  /*1640*/  UMOV UR49, 0x40004040 ;  /* 0x4000404000317882 */ /* 0x000fe20000000000 */
[----:B------:R-:W-:Y:S01]  /*1650*/  UMOV UR45, 0x40004040 ;  /* 0x40004040002d7882 */ /* 0x000fe20000000000 */
[----:B------:R-:W-:Y:S01]  /*1660*/  UMOV UR43, 0x40004040 ;  /* 0x40004040002b7882 */ /* 0x000fe20000000000 */
[----:B------:R-:W-:Y:S01]  /*1670*/  UMOV UR41, 0x40004040 ;  /* 0x4000404000297882 */ /* 0x000fe20000000000 */
[----:B------:R-:W-:Y:S01]  /*1680*/  UMOV UR53, 0x40004040 ;  /* 0x4000404000357882 */ /* 0x000fe20000000000 */
[----:B------:R-:W-:Y:S05]  /*1690*/  @P1 BRA `(.L_x_29) ;  /* 0x0000000000101947 */ /* 0x000fea0003800000 */
[----:B------:R-:W-:Y:S06]  /*16a0*/  USHF.L.U32 UR11, UR30, 0x1f, URZ ;  /* 0x0000001f1e0b7899 */ /* 0x000fec00080006ff */
[----:B-1----:R-:W-:Y:S04]  /*16b0*/  MOV R0, UR11 ;  /* 0x0000000b00007c02 */ /* 0x002fe80008000f00 */
[----:B------:R-:W1:Y:S02]  /*16c0*/  SYNCS.PHASECHK.TRANS64.TRYWAIT P0, [UR5], R0 ;  /* 0x00000000ff0075a7 */ /* 0x000e640008001105 */
[----:B-1----:R-:W-:Y:S05]  /*16d0*/  @!P0 BRA `(.L_x_30) ;  /* 0x0000003000448947 */ /* 0x002fea0003800000 */
.L_x_29:
[----:B------:R4:W-:Y:S01]  /*16e0*/  UTCHMMA.2CTA gdesc[UR48], gdesc[UR50], tmem[UR8], tmem[UR46], idesc[UR47], UP4 ;  /* 0x00ff2e32300075ea */ /* 0x0009e2000a200008 */
[----:B------:R-:W-:Y:S01]  /*16f0*/  UPLOP3.LUT UP4, UPT, UPT, UPT, UPT, 0x80, 0x8 ;  /* 0x000000000008789c */ /* 0x000fe20003f8f070 */
[----:B------:R4:W-:Y:S01]  /*1700*/  UTCHMMA.2CTA gdesc[UR42], gdesc[UR44], tmem[UR8], tmem[UR38], idesc[UR39], UPT ;  /* 0x00ff262c2a0075ea */ /* 0x0009e2000ba00008 */
[----:B------:R4:W-:Y:S01]  /*1710*/  UTCHMMA.2CTA gdesc[UR52], gdesc[UR40], tmem[UR8], tmem[UR36], idesc[UR37], UPT ;  /* 0x00ff2428340075ea */ /* 0x0009e2000ba00008 */
[----:B------:R-:W-:Y:S01]  /*1720*/  UMOV UR54, UR28 ;  /* 0x0000001c00367c82 */ /* 0x000fe20008000000 */
[----:B------:R-:W-:Y:S01]  /*1730*/  UMOV UR55, 0x40004040 ;  /* 0x4000404000377882 */ /* 0x000fe20000000000 */
[----:B------:R-:W-:Y:S01]  /*1740*/  UMOV UR56, UR6 ;  /* 0x0000000600387c82 */ /* 0x000fe20008000000 */
[----:B------:R-:W-:Y:S02]  /*1750*/  UMOV UR57, 0x40004040 ;  /* 0x4000404000397882 */ /* 0x000fe40000000000 */
[----:B------:R4:W-:Y:S01]  /*1760*/  UTCHMMA.2CTA gdesc[UR56], gdesc[UR54], tmem[UR8], tmem[UR34], idesc[UR35], UPT ;  /* 0x00ff2236380075ea */ /* 0x0009e2000ba00008 */
[----:B------:R4:W-:Y:S01]  /*1770*/  UTCBAR.2CTA.MULTICAST [UR26], URZ, UR25 ;  /* 0x000000ff1a0073e9 */ /* 0x0009e20008200819 */
[----:B------:R-:W-:Y:S01]  /*1780*/  NOP ;  /* 0x0000000000007918 */ /* 0x000fe20000000000 */
.L_x_28:
[----:B------:R-:W-:Y:S01]  /*1790*/  UIADD3 UR29, UPT, UPT, UR29, 0x1, URZ ;  /* 0x000000011d1d7890 */ /* 0x000fe2000fffe0ff */
[----:B------:R-:W-:Y:S01]  /*17a0*/  PLOP3.LUT P1, PT, PT, PT, PT, 0x80, 0x8 ;  /* 0x000000000008781c */ /* 0x000fe20003f2f070 */
[----:B------:R-:W-:Y:S02]  /*17b0*/  UISETP.GT.U32.AND UP3, UPT, UR27, 0x3e, UPT ;  /* 0x0000003e1b00788c */ /* 0x000fe4000bf64070 */
[----:B------:R-:W-:Y:S02]  /*17c0*/  UISETP.NE.AND UP2, UPT, UR29, 0x5, UPT ;  /* 0x000000051d00788c */ /* 0x000fe4000bf45270 */
[----:B------:R-:W-:Y:S02]  /*17d0*/  UISETP.NE.OR UP3, UPT, UR22, URZ, UP3 ;  /* 0x000000ff1600728c */ /* 0x000fe40009f65670 */
[----:B------:R-:W-:Y:S02]  /*17e0*/  USEL UR5, URZ, 0x1, UP2 ;  /* 0x00000001ff057887 */ /* 0x000fe40009000000 */
[----:B------:R-:W-:Y:S02]  /*17f0*/  USEL UR29, UR29, URZ, UP2 ;  /* 0x000000ff1d1d7287 */ /* 0x000fe40009000000 */
[----:B------:R-:W-:Y:S01]  /*1800*/  ULOP3.LUT UR30, UR30, UR5, URZ, 0x3c, !UPT ;  /* 0x000000051e1e7292 */ /* 0x000fe2000f8e3cff */
[----:B------:R-:W-:Y:S01]  /*1810*/  PLOP3.LUT P0, PT, PT, PT, UP3, 0x80, 0x8 ;  /* 0x000000000008781c */ /* 0x000fe20003f0f038 */
[----:B------:R-:W-:Y:S03]  /*1820*/  UIADD3 UR27, UPT, UPT, UR27, 0x1, URZ ;  /* 0x000000011b1b7890 */ /* 0x000fe6000fffe0ff */
[----:B------:R-:W-:Y:S02]  /*1830*/  @!UP3 USHF.L.U32 UR5, UR30, 0x1f, URZ ;  /* 0x0000001f1e05b899 */ /* 0x000fe400080006ff */
[----:B------:R-:W-:Y:S02]  /*1840*/  @!UP3 ULEA UR6, UR29, UR4, 0x3 ;  /* 0x000000041d06b291 */ /* 0x000fe4000f8e18ff */
[----:B------:R-:W-:Y:S02]  /*1850*/  UISETP.NE.AND UP2, UPT, UR27, 0x40, UPT ;  /* 0x000000401b00788c */ /* 0x000fe4000bf45270 */
[----:B-1----:R-:W-:Y:S05]  /*1860*/  IMAD.U32 R0, RZ, RZ, UR5 ;  /* 0x00000005ff007e24 */ /* 0x002fea000f8e00ff */
[----:B------:R5:W1:Y:S02]  /*1870*/  @!P0 SYNCS.PHASECHK.TRANS64.TRYWAIT P1, [UR6], R0 ;  /* 0x00000000ff0085a7 */ /* 0x000a640008021106 */
[----:B------:R-:W-:Y:S05]  /*1880*/  BRA.U UP2, `(.L_x_31) ;  /* 0xfffffffd02347547 */ /* 0x000fea000b83ffff */
[----:B------:R-:W-:Y:S05]  /*1890*/  BRA.U UP1, `(.L_x_32) ;  /* 0x0000000101107547 */ /* 0x000fea000b800000 */
[----:B------:R-:W-:Y:S01]  /*18a0*/  UIADD3 UR7, UPT, UPT, UR7, 0x50, URZ ;  /* 0x0000005007077890 */ /* 0x000fe2000fffe0ff */
[----:B------:R-:W-:-:S08]  /*18b0*/  UMOV UR5, 0x3 ;  /* 0x0000000300057882 */ /* 0x000fd00000000000 */
[----:B------:R4:W-:Y:S01]  /*18c0*/  UTCBAR.2CTA.MULTICAST [UR7], URZ, UR5 ;  /* 0x000000ff070073e9 */ /* 0x0009e20008200805 */
[----:B------:R-:W-:Y:S02]  /*18d0*/  NOP ;  /* 0x0000000000007918 */ /* 0x000fe40000000000 */
.L_x_32:
[----:B------:R-:W-:-:S04]  /*18e0*/  UIADD3 UR31, UPT, UPT, UR31, 0x1, URZ ;  /* 0x000000011f1f7890 */ /* 0x000fc8000fffe0ff */
[----:B------:R-:W-:-:S04]  /*18f0*/  UISETP.NE.AND UP2, UPT, UR31, 0x2, UPT ;  /* 0x000000021f00788c */ /* 0x000fc8000bf45270 */
[----:B------:R-:W-:Y:S02]  /*1900*/  USEL UR31, UR31, URZ, UP2 ;  /* 0x000000ff1f1f7287 */ /* 0x000fe40009000000 */
[----:B----4-:R-:W-:Y:S02]  /*1910*/  USEL UR5, URZ, 0x1, UP2 ;  /* 0x00000001ff057887 */ /* 0x010fe40009000000 */
[----:B------:R-:W-:-:S04]  /*1920*/  UISETP.GE.AND UP2, UPT, UR24, 0x100, UPT ;  /* 0x000001001800788c */ /* 0x000fc8000bf46270 */
[----:B------:R-:W-:-:S05]  /*1930*/  LOP3.LUT R5, R5, UR5, RZ, 0x3c, !PT ;  /* 0x0000000505057c12 */ /* 0x000fca000f8e3cff */
[----:B------:R-:W-:Y:S05]  /*1940*/  BRA.U !UP2, `(.L_x_33) ;  /* 0xfffffff90acc7547 */ /* 0x000fea000b83ffff */
[----:B------:R-:W-:-:S06]  /*1950*/  UIADD3 UR31, UPT, UPT, UR31, 0x1, URZ ;  /* 0x000000011f1f7890 */ /* 0x000fcc000fffe0ff */
[----:B------:R-:W-:Y:S02]  /*1960*/  MOV R6, UR31 ;  /* 0x0000001f00067c02 */ /* 0x000fe40008000f00 */
.L_x_25:
[----:B------:R-:W-:-:S09]  /*1970*/  UISETP.NE.AND UP0, UPT, UR14, URZ, UPT ;  /* 0x000000ff0e00728c */ /* 0x000fd2000bf05270 */
[----:B------:R-:W-:Y:S05]  /*1980*/  BRA.U UP0, `(.L_x_24) ;  /* 0x00000001002c7547 */ /* 0x000fea000b800000 */
[----:B-1---5:R-:W1:Y:S01]  /*1990*/  S2R R0, SR_CgaCtaId ;  /* 0x0000000000007919 */ /* 0x022e620000008800 */
[----:B------:R-:W-:Y:S02]  /*19a0*/  ISETP.NE.AND P0, PT, R6, 0x2, PT ;  /* 0x000000020600780c */ /* 0x000fe40003f05270 */
[----:B------:R-:W-:Y:S02]  /*19b0*/  MOV R3, 0x400 ;  /* 0x0000040000037802 */ /* 0x000fe40000000f00 */
[----:B------:R-:W-:-:S04]  /*19c0*/  SEL R2, RZ, 0x1, P0 ;  /* 0x00000001ff027807 */ /* 0x000fc80000000000 */
[----:B------:R-:W-:-:S05]  /*19d0*/  LOP3.LUT R2, R5, R2, RZ, 0x3c, !PT ;  /* 0x0000000205027212 */ /* 0x000fca00078e3cff */
[----:B------:R-:W-:Y:S01]  /*19e0*/  IMAD.U32 R2, R2, -0x80000000, RZ ;  /* 0x8000000002027824 */ /* 0x000fe200078e00ff */
[----:B-1----:R-:W-:Y:S02]  /*19f0*/  LEA R0, R0, R3, 0x18 ;  /* 0x0000000300007211 */ /* 0x002fe400078ec0ff */
[----:B------:R-:W-:-:S05]  /*1a00*/  SEL R3, R6, RZ, P0 ;  /* 0x000000ff06037207 */ /* 0x000fca0000000000 */
[----:B------:R-:W-:-:S04]  /*1a10*/  IMAD R0, R3, 0x8, R0 ;  /* 0x0000000803007824 */ /* 0x000fc800078e0200 */
[----:B------:R-:W1:Y:S02]  /*1a20*/  SYNCS.PHASECHK.TRANS64.TRYWAIT P0, [R0+URZ+0x60], R2 ;  /* 0x00006002000075a7 */ /* 0x000e6400080011ff */
[----:B-1----:R-:W-:Y:S05]  /*1a30*/  @!P0 BRA `(.L_x_34) ;  /* 0x0000002c008c8947 */ /* 0x002fea0003800000 */
.L_x_24:
[----:B------:R-:W-:-:S06]  /*1a40*/  UISETP.GT.AND UP0, UPT, UR23, 0x3, UPT ;  /* 0x000000031700788c */ /* 0x000fcc000bf04270 */
[----:B------:R-:W-:-:S13]  /*1a50*/  PLOP3.LUT P0, PT, PT, PT, UP0, 0x80, 0x8 ;  /* 0x000000000008781c */ /* 0x000fda0003f0f008 */
[----:B-12345:R-:W-:Y:S05]  /*1a60*/  @P0 EXIT ;  /* 0x000000000000094d */ /* 0x03efea0003800000 */
[----:B------:R-:W-:-:S09]  /*1a70*/  UISETP.NE.AND UP0, UPT, UR23, URZ, UPT ;  /* 0x000000ff1700728c */ /* 0x000fd2000bf05270 */
[----:B------:R-:W-:Y:S05]  /*1a80*/  BRA.U UP0, `(.L_x_35) ;  /* 0x00000005008c7547 */ /* 0x000fea000b800000 */
[----:B------:R-:W1:Y:S01]  /*1a90*/  S2R R6, SR_CgaCtaId ;  /* 0x0000000000067919 */ /* 0x000e620000008800 */
[----:B------:R-:W-:Y:S01]  /*1aa0*/  NOP ;  /* 0x0000000000007918 */ /* 0x000fe20000000000 */
[----:B------:R-:W-:Y:S02]  /*1ab0*/  MOV R3, 0x40 ;  /* 0x0000004000037802 */ /* 0x000fe40000000f00 */
[----:B------:R-:W-:Y:S02]  /*1ac0*/  MOV R5, 0x400 ;  /* 0x0000040000057802 */ /* 0x000fe40000000f00 */
[C---:B-1----:R-:W-:Y:S02]  /*1ad0*/  LEA R0, R6.reuse, R3, 0x18 ;  /* 0x0000000306007211 */ /* 0x042fe400078ec0ff */
[----:B------:R-:W-:-:S04]  /*1ae0*/  LEA R5, R6, R5, 0x18 ;  /* 0x0000000506057211 */ /* 0x000fc800078ec0ff */
[----:B------:R-:W1:Y:S02]  /*1af0*/  LDS.U8 R0, [R0] ;  /* 0x0000000000007984 */ /* 0x000e640000000000 */
[----:B-1----:R-:W-:-:S13]  /*1b00*/  ISETP.NE.AND P0, PT, R0, RZ, PT ;  /* 0x000000ff0000720c */ /* 0x002fda0003f05270 */
[----:B------:R-:W-:Y:S05]  /*1b10*/  @P0 BRA `(.L_x_36) ;  /* 0x0000000400500947 */ /* 0x000fea0003800000 */
[C---:B------:R-:W-:Y:S02]  /*1b20*/  LOP3.LUT R0, R6.reuse, 0x1, RZ, 0xc0, !PT ;  /* 0x0000000106007812 */ /* 0x040fe400078ec0ff */
[----:B------:R-:W-:Y:S02]  /*1b30*/  LOP3.LUT R13, R6, 0x1, RZ, 0x3c, !PT ;  /* 0x00000001060d7812 */ /* 0x000fe400078e3cff */
[----:B------:R-:W-:-:S13]  /*1b40*/  ISETP.NE.U32.AND P1, PT, R0, 0x1, PT ;  /* 0x000000010000780c */ /* 0x000fda0003f25070 */
[----:B------:R-:W-:Y:S05]  /*1b50*/  @!P1 BRA `(.L_x_37) ;  /* 0x0000000000c49947 */ /* 0x000fea0003800000 */
[----:B------:R-:W-:Y:S01]  /*1b60*/  ELECT P0, URZ, PT ;  /* 0x0000000000ff782f */ /* 0x000fe20003800000 */
[----:B------:R-:W-:-:S12]  /*1b70*/  BSSY B0, `(.L_x_37) ;  /* 0x000002f000007945 */ /* 0x000fd80003800000 */
[----:B------:R-:W-:Y:S05]  /*1b80*/  @!P0 BRA `(.L_x_38) ;  /* 0x0000000000b48947 */ /* 0x000fea0003800000 */
[----:B------:R-:W-:-:S05]  /*1b90*/  UMOV UR4, 0x10 ;  /* 0x0000001000047882 */ /* 0x000fca0000000000 */
[----:B------:R-:W-:Y:S04]  /*1ba0*/  DEPBAR.LE SB1, 0x36 ;  /* 0x00009d800000791a */ /* 0x000fe80000000000 */
[----:B------:R-:W1:Y:S02]  /*1bb0*/  UTCATOMSWS.2CTA.FIND_AND_SET.ALIGN UP0, UR4, UR4 ;  /* 0x00000004000475e3 */ /* 0x000e640008200800 */
[----:B-1----:R-:W-:Y:S01]  /*1bc0*/  PLOP3.LUT P0, PT, PT, PT, UP0, 0x80, 0x8 ;  /* 0x000000000008781c */ /* 0x002fe20003f0f008 */
[----:B------:R-:W-:-:S03]  /*1bd0*/  IMAD.U32 R12, RZ, RZ, UR4 ;  /* 0x00000004ff0c7e24 */ /* 0x000fc6000f8e00ff */
[----:B------:R-:W-:-:S04]  /*1be0*/  SEL R0, RZ, 0xffffffff, !P0 ;  /* 0xffffffffff007807 */ /* 0x000fc80004000000 */
[----:B------:R-:W-:-:S13]  /*1bf0*/  ISETP.NE.AND P0, PT, R0, RZ, PT ;  /* 0x000000ff0000720c */ /* 0x000fda0003f05270 */
[----:B------:R-:W-:Y:S05]  /*1c00*/  @P0 BRA `(.L_x_39) ;  /* 0x0000000000240947 */ /* 0x000fea0003800000 */
.L_x_40:
[----:B------:R-:W-:Y:S05]  /*1c10*/  NANOSLEEP 0x64 ;  /* 0x000000640000795d */ /* 0x000fea0003800000 */
[----:B------:R-:W-:-:S05]  /*1c20*/  UMOV UR4, 0x10 ;  /* 0x0000001000047882 */ /* 0x000fca0000000000 */
[----:B------:R-:W-:Y:S04]  /*1c30*/  DEPBAR.LE SB1, 0x36 ;  /* 0x00009d800000791a */ /* 0x000fe80000000000 */
[----:B------:R-:W1:Y:S02]  /*1c40*/  UTCATOMSWS.2CTA.FIND_AND_SET.ALIGN UP0, UR4, UR4 ;  /* 0x00000004000475e3 */ /* 0x000e640008200800 */
[----:B-1----:R-:W-:Y:S01]  /*1c50*/  PLOP3.LUT P0, PT, PT, PT, UP0, 0x80, 0x8 ;  /* 0x000000000008781c */ /* 0x002fe20003f0f008 */
[----:B------:R-:W-:-:S03]  /*1c60*/  IMAD.U32 R12, RZ, RZ, UR4 ;  /* 0x00000004ff0c7e24 */ /* 0x000fc6000f8e00ff */
[----:B------:R-:W-:-:S04]  /*1c70*/  SEL R0, RZ, 0xffffffff, !P0 ;  /* 0xffffffffff007807 */ /* 0x000fc80004000000 */
[----:B------:R-:W-:-:S13]  /*1c80*/  ISETP.NE.AND P0, PT, R0, RZ, PT ;  /* 0x000000ff0000720c */ /* 0x000fda0003f05270 */
[----:B------:R-:W-:Y:S05]  /*1c90*/  @!P0 BRA `(.L_x_40) ;  /* 0xfffffffc00dc8947 */ /* 0x000fea000383ffff */
.L_x_39:
[----:B------:R-:W-:Y:S01]  /*1ca0*/  MOV R11, 0x60 ;  /* 0x00000060000b7802 */ /* 0x000fe20000000f00 */
[----:B------:R-:W-:Y:S01]  /*1cb0*/  VIADD R2, R5, 0x78 ;  /* 0x0000007805027836 */ /* 0x000fe20000000000 */
[----:B------:R-:W-:Y:S01]  /*1cc0*/  MOV R3, 0x58 ;  /* 0x0000005800037802 */ /* 0x000fe20000000f00 */
[----:B------:R-:W-:Y:S01]  /*1cd0*/  IMAD.MOV.U32 R8, RZ, RZ, 0x4 ;  /* 0x00000004ff087424 */ /* 0x000fe200078e00ff */
[C---:B------:R-:W-:Y:S02]  /*1ce0*/  LEA R11, R6.reuse, R11, 0x18 ;  /* 0x0000000b060b7211 */ /* 0x040fe400078ec0ff */
[----:B------:R-:W-:-:S03]  /*1cf0*/  LEA R0, R6, R3, 0x18 ;  /* 0x0000000306007211 */ /* 0x000fc600078ec0ff */
[----:B------:R-:W1:Y:S02]  /*1d00*/  LDS R14, [R11] ;  /* 0x000000000b0e7984 */ /* 0x000e640000000800 */
[----:B-1----:R-:W-:-:S04]  /*1d10*/  IMAD.U32 R14, R14, -0x80000000, RZ ;  /* 0x800000000e0e7824 */ /* 0x002fc800078e00ff */
[----:B------:R-:W1:Y:S02]  /*1d20*/  SYNCS.PHASECHK.TRANS64.TRYWAIT P0, [R0+URZ], R14 ;  /* 0x0000000e000075a7 */ /* 0x000e6400080011ff */
[----:B-1----:R-:W-:Y:S05]  /*1d30*/  @P0 BRA `(.L_x_41) ;  /* 0x0000000000080947 */ /* 0x002fea0003800000 */
[----:B------:R-:W1:Y:S02]  /*1d40*/  SYNCS.PHASECHK.TRANS64.TRYWAIT P0, [R0+URZ], R14 ;  /* 0x0000000e000075a7 */ /* 0x000e6400080011ff */
[----:B-1----:R-:W-:Y:S05]  /*1d50*/  @!P0 BRA `(.L_x_42) ;  /* 0x0000002800dc8947 */ /* 0x002fea0003800000 */
.L_x_41:
[C---:B------:R-:W-:Y:S01]  /*1d60*/  PRMT R3, R13.reuse, 0x654, R0 ;  /* 0x000006540d037816 */ /* 0x040fe20000000000 */
[C---:B------:R-:W-:Y:S01]  /*1d70*/  IMAD.SHL.U32 R10, R12.reuse, 0x20, RZ ;  /* 0x000000200c0a7824 */ /* 0x040fe200078e00ff */
[----:B------:R-:W-:Y:S01]  /*1d80*/  PRMT R2, R13, 0x654, R2 ;  /* 0x000006540d027816 */ /* 0x000fe20000000002 */
[----:B------:R-:W-:Y:S01]  /*1d90*/  IMAD.MOV.U32 R7, RZ, RZ, 0xffff ;  /* 0x0000ffffff077424 */ /* 0x000fe200078e00ff */
[----:B------:R2:W-:Y:S01]  /*1da0*/  SYNCS.ARRIVE.TRANS64.RED RZ, [R3+URZ], R8 ;  /* 0x0000000803ff79a7 */ /* 0x0005e200080004ff */
[----:B-1----:R-:W-:Y:S01]  /*1db0*/  IMAD.MOV.U32 R0, RZ, RZ, 0x1 ;  /* 0x00000001ff007424 */ /* 0x002fe200078e00ff */
[----:B------:R1:W-:Y:S01]  /*1dc0*/  STS [R5+0x78], R10 ;  /* 0x0000780a05007388 */ /* 0x0003e20000000800 */
[----:B------:R-:W-:Y:S01]  /*1dd0*/  VIADD R9, R12, 0x10 ;  /* 0x000000100c097836 */ /* 0x000fe20000000000 */
[----:B------:R-:W-:Y:S02]  /*1de0*/  SHF.L.U32 R7, R7, R12, RZ ;  /* 0x0000000c07077219 */ /* 0x000fe400000006ff */
[----:B------:R1:W-:Y:S02]  /*1df0*/  STAS [R2.64], R12 ;  /* 0x0000000c02007dbd */ /* 0x0003e4000c0008ff */
[----:B--2---:R-:W-:-:S02]  /*1e00*/  SHF.L.U32 R8, R0, R9, RZ ;  /* 0x0000000900087219 */ /* 0x004fc400000006ff */
[----:B------:R-:W-:Y:S02]  /*1e10*/  MOV R9, 0x50 ;  /* 0x0000005000097802 */ /* 0x000fe40000000f00 */
[----:B------:R-:W-:Y:S02]  /*1e20*/  LOP3.LUT R7, R8, R7, RZ, 0xfc, !PT ;  /* 0x0000000708077212 */ /* 0x000fe400078efcff */
[----:B------:R-:W-:-:S05]  /*1e30*/  LEA R8, R6, R9, 0x18 ;  /* 0x0000000906087211 */ /* 0x000fca00078ec0ff */
[----:B------:R1:W-:Y:S04]  /*1e40*/  ATOMS.OR RZ, [R8], R7 ;  /* 0x0000000708ff738c */ /* 0x0003e80003000000 */
[----:B------:R1:W-:Y:S02]  /*1e50*/  ATOMS.XOR RZ, [R11], R0 ;  /* 0x000000000bff738c */ /* 0x0003e40003800000 */
.L_x_38:
[----:B------:R-:W-:Y:S05]  /*1e60*/  BSYNC B0 ;  /* 0x0000000000007941 */ /* 0x000fea0003800000 */
.L_x_37:
[----:B------:R-:W-:Y:S05]  /*1e70*/  @P1 BRA `(.L_x_43) ;  /* 0x0000000000881947 */ /* 0x000fea0003800000 */
[----:B------:R-:W-:Y:S05]  /*1e80*/  WARPSYNC.ALL ;  /* 0x0000000000007948 */ /* 0x000fea0003800000 */
[----:B------:R-:W-:Y:S01]  /*1e90*/  NOP ;  /* 0x0000000000007918 */ /* 0x000fe20000000000 */
[----:B------:R-:W-:-:S13]  /*1ea0*/  ELECT P0, URZ, PT ;  /* 0x0000000000ff782f */ /* 0x000fda0003800000 */
[----:B------:R-:W-:Y:S05]  /*1eb0*/  @!P0 BRA `(.L_x_43) ;  /* 0x0000000000788947 */ /* 0x000fea0003800000 */
[----:B-1----:R-:W-:Y:S02]  /*1ec0*/  MOV R3, 0x60 ;  /* 0x0000006000037802 */ /* 0x002fe40000000f00 */
[----:B------:R-:W-:Y:S02]  /*1ed0*/  MOV R7, 0x58 ;  /* 0x0000005800077802 */ /* 0x000fe40000000f00 */
        /* <DEDUP_REMOVED lines=8> */
.L_x_44:
[----:B------:R-:W2:Y:S01]  /*1f60*/  LDS R9, [R5+0x78] ;  /* 0x0000780005097984 */ /* 0x000ea20000000800 */
[----:B------:R-:W-:Y:S01]  /*1f70*/  IMAD.MOV.U32 R2, RZ, RZ, 0xffff ;  /* 0x0000ffffff027424 */ /* 0x000fe200078e00ff */
[----:B-1----:R-:W-:Y:S01]  /*1f80*/  PRMT R8, R13, 0x654, R8 ;  /* 0x000006540d087816 */ /* 0x002fe20000000008 */
[----:B------:R-:W-:Y:S02]  /*1f90*/  IMAD.MOV.U32 R0, RZ, RZ, 0x1 ;  /* 0x00000001ff007424 */ /* 0x000fe400078e00ff */
[C---:B--2---:R-:W-:Y:S01]  /*1fa0*/  IMAD.SHL.U32 R10, R9.reuse, 0x20, RZ ;  /* 0x00000020090a7824 */ /* 0x044fe200078e00ff */
[----:B------:R-:W-:Y:S01]  /*1fb0*/  SHF.L.U32 R2, R2, R9, RZ ;  /* 0x0000000902027219 */ /* 0x000fe200000006ff */
[----:B------:R-:W-:-:S03]  /*1fc0*/  VIADD R7, R9, 0x10 ;  /* 0x0000001009077836 */ /* 0x000fc60000000000 */
[----:B------:R2:W-:Y:S02]  /*1fd0*/  STS [R5+0x78], R10 ;  /* 0x0000780a05007388 */ /* 0x0005e40000000800 */
[----:B------:R-:W-:Y:S02]  /*1fe0*/  SHF.L.U32 R9, R0, R7, RZ ;  /* 0x0000000700097219 */ /* 0x000fe400000006ff */
[----:B------:R-:W-:Y:S02]  /*1ff0*/  MOV R7, 0x50 ;  /* 0x0000005000077802 */ /* 0x000fe40000000f00 */
[----:B------:R-:W-:Y:S02]  /*2000*/  LOP3.LUT R2, R9, R2, RZ, 0xfc, !PT ;  /* 0x0000000209027212 */ /* 0x000fe400078efcff */
[----:B------:R-:W-:-:S05]  /*2010*/  LEA R7, R6, R7, 0x18 ;  /* 0x0000000706077211 */ /* 0x000fca00078ec0ff */
[----:B------:R2:W-:Y:S01]  /*2020*/  ATOMS.OR RZ, [R7], R2 ;  /* 0x0000000207ff738c */ /* 0x0005e20003000000 */
[----:B------:R2:W-:Y:S03]  /*2030*/  SYNCS.ARRIVE.TRANS64.RED.A1T0 RZ, [R8+URZ], RZ ;  /* 0x000000ff08ff79a7 */ /* 0x0005e600081004ff */
[----:B------:R2:W-:Y:S01]  /*2040*/  ATOMS.XOR RZ, [R3], R0 ;  /* 0x0000000003ff738c */ /* 0x0005e20003800000 */
[----:B------:R-:W-:Y:S05]  /*2050*/  BRA `(.L_x_43) ;  /* 0x0000000000107947 */ /* 0x000fea0003800000 */
.L_x_36:
[----:B------:R-:W-:Y:S02]  /*2060*/  MOV R0, 0xffffffff ;  /* 0xffffffff00007802 */ /* 0x000fe40000000f00 */
[----:B------:R-:W-:-:S03]  /*2070*/  MOV R2, 0x20a0 ;  /* 0x000020a000027802 */ /* 0x000fc60000000f00 */
[----:B------:R1:W-:Y:S04]  /*2080*/  STS [R5+0x78], R0 ;  /* 0x0000780005007388 */ /* 0x0003e80000000800 */
[----:B-1----:R-:W-:Y:S05]  /*2090*/  CALL.REL.NOINC `($__internal_1_$__cuda_sm10x_tcgen05_guardrail_trap_phase_invalid_during_alloc) ;  /* 0x0000002800787944 */ /* 0x002fea0003c00000 */
.L_x_43:
[----:B------:R-:W-:Y:S05]  /*20a0*/  WARPSYNC.ALL ;  /* 0x0000000000007948 */ /* 0x000fea0003800000 */
[----:B------:R-:W-:Y:S01]  /*20b0*/  NOP ;  /* 0x0000000000007918 */ /* 0x000fe20000000000 */
.L_x_35:
[----:B------:R-:W3:Y:S08]  /*20c0*/  S2UR UR4, SR_CgaCtaId ;  /* 0x00000000000479c3 */ /* 0x000ef00000008800 */
[----:B------:R-:W-:Y:S01]  /*20d0*/  BAR.SYNC.DEFER_BLOCKING 0x2, 0xa0 ;  /* 0x0082800000007b1d */ /* 0x000fe20000010000 */
[----:B-12---:R-:W-:-:S07]  /*20e0*/  MOV R3, 0x400 ;  /* 0x0000040000037802 */ /* 0x006fce0000000f00 */
[----:B------:R-:W1:Y:S01]  /*20f0*/  S2UR UR7, SR_CTAID.Z ;  /* 0x00000000000779c3 */ /* 0x000e620000002700 */
[----:B---3--:R-:W-:-:S05]  /*2100*/  IMAD.U32 R0, RZ, RZ, UR4 ;  /* 0x00000004ff007e24 */ /* 0x008fca000f8e00ff */
[----:B------:R-:W-:Y:S01]  /*2110*/  LEA R3, R0, R3, 0x18 ;  /* 0x0000000300037211 */ /* 0x000fe200078ec0ff */
[----:B-1----:R-:W-:-:S04]  /*2120*/  UISETP.GT.U32.AND UP0, UPT, UR7, 0xff, UPT ;  /* 0x000000ff0700788c */ /* 0x002fc8000bf04070 */
[----:B------:R-:W1:Y:S02]  /*2130*/  LDS R2, [R3+0x78] ;  /* 0x0000780003027984 */ /* 0x000e640000000800 */
[----:B-1----:R-:W-:-:S03]  /*2140*/  R2UR UR11, R2 ;  /* 0x00000000020b72ca */ /* 0x002fc600000e0000 */
[----:B------:R-:W-:-:S12]  /*2150*/  BRA.U UP0, `(.L_x_46) ;  /* 0x00000021004c7547 */ /* 0x000fd8000b800000 */
[----:B------:R-:W1:Y:S01]  /*2160*/  LDCU.64 UR4, c[0x0][0x5c0] ;  /* 0x0000b800ff0477ac */ /* 0x000e620008000a00 */
[----:B------:R-:W-:Y:S01]  /*2170*/  SHF.R.U32.HI R2, RZ, 0x5, R4 ;  /* 0x00000005ff027819 */ /* 0x000fe20000011604 */
[----:B------:R-:W-:Y:S01]  /*2180*/  IMAD.SHL.U32 R5, R4, 0x40, RZ ;  /* 0x0000004004057824 */ /* 0x000fe200078e00ff */
[----:B------:R-:W2:Y:S02]  /*2190*/  LDCU UR24, c[0x0][0x5d0] ;  /* 0x0000ba00ff1877ac */ /* 0x000ea40008000800 */
[----:B------:R-:W-:Y:S02]  /*21a0*/  R2UR UR23, R2 ;  /* 0x00000000021772ca */ /* 0x000fe400000e0000 */
[----:B------:R-:W-:Y:S01]  /*21b0*/  LOP3.LUT R5, R5, 0x7c0, RZ, 0xc0, !PT ;  /* 0x000007c005057812 */ /* 0x000fe200078ec0ff */
[----:B------:R-:W3:Y:S01]  /*21c0*/  LDCU UR14, c[0x0][0x374] ;  /* 0x00006e80ff0e77ac */ /* 0x000ee20008000800 */
[----:B------:R-:W3:Y:S01]  /*21d0*/  LDCU UR10, c[0x0][0x370] ;  /* 0x00006e00ff0a77ac */ /* 0x000ee20008000800 */
[----:B------:R-:W-:-:S02]  /*21e0*/  USHF.R.U32.HI UR13, URZ, 0x1, UR13 ;  /* 0x00000001ff0d7899 */ /* 0x000fc4000801160d */
[----:B-1----:R-:W-:-:S06]  /*21f0*/  UIMAD.WIDE.U32 UR8, UR7, UR5, URZ ;  /* 0x00000005070872a5 */ /* 0x002fcc000f8e00ff */
[----:B------:R-:W-:Y:S01]  /*2200*/  IMAD.U32 R2, RZ, RZ, UR23 ;  /* 0x00000017ff027e24 */ /* 0x000fe2000f8e00ff */
[----:B------:R-:W-:Y:S02]  /*2210*/  UIADD3 UR27, UPT, UPT, UR13, -0x1, URZ ;  /* 0xffffffff0d1b7890 */ /* 0x000fe4000fffe0ff */
[----:B------:R-:W-:Y:S01]  /*2220*/  UIADD3 UR5, UPT, UPT, UR7, -UR9, URZ ;  /* 0x8000000907057290 */ /* 0x000fe2000fffe0ff */
[----:B------:R-:W1:Y:S03]  /*2230*/  LDCU.64 UR32, c[0x0][0x348] ;  /* 0x00006900ff2077ac */ /* 0x000e660008000a00 */
[----:B------:R-:W-:Y:S02]  /*2240*/  USHF.R.U32.HI UR5, URZ, UR20, UR5 ;  /* 0x00000014ff057299 */ /* 0x000fe40008011605 */
[----:B---3--:R-:W-:Y:S02]  /*2250*/  UIMAD UR10, UR14, UR10, URZ ;  /* 0x0000000a0e0a72a4 */ /* 0x008fe4000f8e02ff */
[----:B------:R-:W-:-:S02]  /*2260*/  UIADD3 UR5, UPT, UPT, UR9, UR5, URZ ;  /* 0x0000000509057290 */ /* 0x000fc4000fffe0ff */
[----:B------:R-:W-:Y:S02]  /*2270*/  ULEA UR30, UR23, UR11, 0x15 ;  /* 0x0000000b171e7291 */ /* 0x000fe4000f8ea8ff */
[----:B------:R-:W-:Y:S01]  /*2280*/  USHF.R.U32.HI UR8, URZ, UR19, UR5 ;  /* 0x00000013ff087299 */ /* 0x000fe20008011605 */
[----:B------:R-:W-:Y:S01]  /*2290*/  UMOV UR29, URZ ;  /* 0x000000ff001d7c82 */ /* 0x000fe20008000000 */
[----:B------:R-:W-:Y:S02]  /*22a0*/  UMOV UR28, URZ ;  /* 0x000000ff001c7c82 */ /* 0x000fe40008000000 */
[----:B------:R-:W-:-:S04]  /*22b0*/  UIADD3 UR8, UPT, UPT, -UR8, URZ, URZ ;  /* 0x000000ff08087290 */ /* 0x000fc8000fffe1ff */
[----:B------:R-:W-:Y:S01]  /*22c0*/  UIMAD UR8, UR4, UR8, UR7 ;  /* 0x00000008040872a4 */ /* 0x000fe2000f8e0207 */
[----:B------:R-:W3:Y:S03]  /*22d0*/  LDCU.64 UR4, c[0x0][0x5d8] ;  /* 0x0000bb00ff0477ac */ /* 0x000ee60008000a00 */
[----:B--2---:R-:W-:-:S07]  /*22e0*/  UIMAD.WIDE.U32 UR24, UR8, UR24, URZ ;  /* 0x00000018081872a5 */ /* 0x004fce000f8e00ff */
[----:B------:R-:W-:Y:S02]  /*22f0*/  UMOV UR9, UR25 ;  /* 0x0000001900097c82 */ /* 0x000fe40008000000 */
[----:B------:R-:W-:-:S04]  /*2300*/  UIADD3 UR6, UPT, UPT, UR8, -UR9, URZ ;  /* 0x8000000908067290 */ /* 0x000fc8000fffe0ff */
[----:B------:R-:W-:-:S04]  /*2310*/  USHF.R.U32.HI UR6, URZ, UR18, UR6 ;  /* 0x00000012ff067299 */ /* 0x000fc80008011606 */
[----:B------:R-:W-:-:S04]  /*2320*/  UIADD3 UR6, UPT, UPT, UR9, UR6, URZ ;  /* 0x0000000609067290 */ /* 0x000fc8000fffe0ff */
[----:B------:R-:W-:-:S04]  /*2330*/  USHF.R.U32.HI UR6, URZ, UR15, UR6 ;  /* 0x0000000fff067299 */ /* 0x000fc80008011606 */
[----:B---3--:R-:W-:-:S07]  /*2340*/  UIMAD.WIDE.U32 UR24, UR6, UR5, URZ ;  /* 0x00000005061872a5 */ /* 0x008fce000f8e00ff */
[----:B------:R-:W-:Y:S01]  /*2350*/  UMOV UR9, UR25 ;  /* 0x0000001900097c82 */ /* 0x000fe20008000000 */
[----:B------:R-:W-:Y:S01]  /*2360*/  R2UR UR24, R0 ;  /* 0x00000000001872ca */ /* 0x000fe200000e0000 */
[----:B------:R-:W-:Y:S01]  /*2370*/  UIADD3 UR5, UPT, UPT, UR6, -UR9, URZ ;  /* 0x8000000906057290 */ /* 0x000fe2000fffe0ff */
[----:B------:R-:W-:Y:S01]  /*2380*/  IMAD R0, R2, 0x800, R5 ;  /* 0x0000080002007824 */ /* 0x000fe200078e0205 */
[----:B------:R-:W-:Y:S02]  /*2390*/  UMOV UR25, 0x400 ;  /* 0x0000040000197882 */ /* 0x000fe40000000000 */
[----:B------:R-:W-:Y:S01]  /*23a0*/  USHF.R.U32.HI UR5, URZ, UR17, UR5 ;  /* 0x00000011ff057299 */ /* 0x000fe20008011605 */
[----:B------:R-:W-:-:S03]  /*23b0*/  IMAD.IADD R0, R3, 0x1, R0 ;  /* 0x0000000103007824 */ /* 0x000fc600078e0200 */
[----:B------:R-:W-:Y:S01]  /*23c0*/  UIADD3 UR5, UPT, UPT, UR9, UR5, URZ ;  /* 0x0000000509057290 */ /* 0x000fe2000fffe0ff */
[C---:B------:R-:W-:Y:S01]  /*23d0*/  VIADD R2, R0.reuse, 0x8420 ;  /* 0x0000842000027836 */ /* 0x040fe20000000000 */
[----:B------:R-:W2:Y:S01]  /*23e0*/  LDCU UR9, c[0x0][0x378] ;  /* 0x00006f00ff0977ac */ /* 0x000ea20008000800 */
[C---:B------:R-:W-:Y:S02]  /*23f0*/  VIADD R3, R0.reuse, 0x8410 ;  /* 0x0000841000037836 */ /* 0x040fe40000000000 */
[----:B------:R-:W-:Y:S01]  /*2400*/  VIADD R5, R0, 0x8430 ;  /* 0x0000843000057836 */ /* 0x000fe20000000000 */
[----:B------:R-:W-:Y:S01]  /*2410*/  USHF.R.U32.HI UR5, URZ, UR16, UR5 ;  /* 0x00000010ff057299 */ /* 0x000fe20008011605 */
[----:B------:R-:W-:Y:S01]  /*2420*/  SHF.R.U32.HI R73, RZ, 0x3, R2 ;  /* 0x00000003ff497819 */ /* 0x000fe20000011602 */
[----:B------:R-:W-:Y:S01]  /*2430*/  UISETP.NE.AND UP0, UPT, UR24, UR12, UPT ;  /* 0x0000000c1800728c */ /* 0x000fe2000bf05270 */
[----:B------:R-:W-:Y:S01]  /*2440*/  SHF.R.U32.HI R72, RZ, 0x3, R3 ;  /* 0x00000003ff487819 */ /* 0x000fe20000011603 */
[----:B------:R-:W-:Y:S01]  /*2450*/  UIADD3 UR5, UPT, UPT, -UR5, URZ, URZ ;  /* 0x000000ff05057290 */ /* 0x000fe2000fffe1ff */
[----:B------:R-:W-:Y:S01]  /*2460*/  LOP3.LUT R73, R2, 0x30, R73, 0x78, !PT ;  /* 0x0000003002497812 */ /* 0x000fe200078e7849 */
[----:B------:R-:W-:Y:S01]  /*2470*/  UISETP.LT.AND UP0, UPT, UR24, URZ, UP0 ;  /* 0x000000ff1800728c */ /* 0x000fe20008701270 */
[----:B------:R-:W3:Y:S01]  /*2480*/  S2UR UR24, SR_CgaCtaId ;  /* 0x00000000001879c3 */ /* 0x000ee20000008800 */
[C---:B------:R-:W-:Y:S01]  /*2490*/  VIADD R2, R0.reuse, 0x8400 ;  /* 0x0000840000027836 */ /* 0x040fe20000000000 */
[----:B------:R-:W-:Y:S01]  /*24a0*/  UIMAD UR4, UR4, UR5, UR6 ;  /* 0x00000005040472a4 */ /* 0x000fe2000f8e0206 */
[----:B------:R-:W-:Y:S01]  /*24b0*/  SHF.R.U32.HI R74, RZ, 0x3, R5 ;  /* 0x00000003ff4a7819 */ /* 0x000fe20000011605 */
[----:B------:R-:W-:Y:S01]  /*24c0*/  UIADD3 UR6, UPT, UPT, -UR6, URZ, URZ ;  /* 0x000000ff06067290 */ /* 0x000fe2000fffe1ff */
[----:B------:R-:W-:Y:S01]  /*24d0*/  LOP3.LUT R72, R3, 0x30, R72, 0x78, !PT ;  /* 0x0000003003487812 */ /* 0x000fe200078e7848 */
[C---:B------:R-:W-:Y:S01]  /*24e0*/  VIADD R3, R0.reuse, 0x430 ;  /* 0x0000043000037836 */ /* 0x040fe20000000000 */
[----:B------:R-:W-:Y:S01]  /*24f0*/  SHF.R.U32.HI R71, RZ, 0x3, R2 ;  /* 0x00000003ff477819 */ /* 0x000fe20000011602 */
[----:B------:R-:W4:Y:S01]  /*2500*/  LDCU UR5, c[0x0][0x5cc] ;  /* 0x0000b980ff0577ac */ /* 0x000f220008000800 */
[----:B------:R-:W-:Y:S01]  /*2510*/  LOP3.LUT R74, R5, 0x30, R74, 0x78, !PT ;  /* 0x00000030054a7812 */ /* 0x000fe200078e784a */
[----:B------:R-:W-:Y:S01]  /*2520*/  VIADD R5, R0, 0x410 ;  /* 0x0000041000057836 */ /* 0x000fe20000000000 */
[----:B------:R-:W-:Y:S01]  /*2530*/  LOP3.LUT R71, R2, 0x30, R71, 0x78, !PT ;  /* 0x0000003002477812 */ /* 0x000fe200078e7847 */
[C---:B------:R-:W-:Y:S01]  /*2540*/  VIADD R2, R0.reuse, 0x420 ;  /* 0x0000042000027836 */ /* 0x040fe20000000000 */
[----:B------:R-:W-:Y:S01]  /*2550*/  SHF.R.U32.HI R70, RZ, 0x3, R3 ;  /* 0x00000003ff467819 */ /* 0x000fe20000011603 */
[----:B------:R-:W-:Y:S01]  /*2560*/  VIADD R0, R0, 0x400 ;  /* 0x0000040000007836 */ /* 0x000fe20000000000 */
[----:B--2---:R-:W-:Y:S01]  /*2570*/  UIMAD UR9, UR10, UR9, URZ ;  /* 0x000000090a0972a4 */ /* 0x004fe2000f8e02ff */
[----:B------:R-:W-:Y:S01]  /*2580*/  SHF.R.U32.HI R68, RZ, 0x3, R5 ;  /* 0x00000003ff447819 */ /* 0x000fe20000011605 */
[----:B------:R-:W-:Y:S01]  /*2590*/  @!UP0 UIADD3 UR27, UPT, UPT, UR13, URZ, URZ ;  /* 0x000000ff0d1b8290 */ /* 0x000fe2000fffe0ff */
[----:B------:R-:W-:Y:S01]  /*25a0*/  LOP3.LUT R70, R3, 0x30, R70, 0x78, !PT ;  /* 0x0000003003467812 */ /* 0x000fe200078e7846 */
[----:B------:R-:W-:Y:S01]  /*25b0*/  ULEA.HI UR31, UR9, UR9, URZ, 0x1 ;  /* 0x00000009091f7291 */ /* 0x000fe2000f8f08ff */
[----:B------:R-:W-:Y:S01]  /*25c0*/  SHF.R.U32.HI R69, RZ, 0x3, R2 ;  /* 0x00000003ff457819 */ /* 0x000fe20000011602 */
[----:B------:R-:W-:Y:S01]  /*25d0*/  UIADD3 UR27, UPT, UPT, UR27, UR27, URZ ;  /* 0x0000001b1b1b7290 */ /* 0x000fe2000fffe0ff */
[----:B------:R-:W-:Y:S01]  /*25e0*/  SHF.R.U32.HI R3, RZ, 0x3, R0 ;  /* 0x00000003ff037819 */ /* 0x000fe20000011600 */
[----:B------:R-:W-:Y:S01]  /*25f0*/  USHF.R.S32.HI UR31, URZ, 0x1, UR31 ;  /* 0x00000001ff1f7899 */ /* 0x000fe2000801141f */
[----:B------:R-:W-:Y:S01]  /*2600*/  LOP3.LUT R69, R2, 0x30, R69, 0x78, !PT ;  /* 0x0000003002457812 */ /* 0x000fe200078e7845 */
[----:B------:R-:W-:Y:S01]  /*2610*/  IMAD.MOV.U32 R2, RZ, RZ, RZ ;  /* 0x000000ffff027224 */ /* 0x000fe200078e00ff */
[----:B------:R-:W-:Y:S01]  /*2620*/  LOP3.LUT R68, R5, 0x30, R68, 0x78, !PT ;  /* 0x0000003005447812 */ /* 0x000fe200078e7844 */
[----:B----4-:R-:W-:Y:S01]  /*2630*/  UIMAD UR6, UR5, UR6, UR8 ;  /* 0x00000006050672a4 */ /* 0x010fe2000f8e0208 */
[----:B-1-3--:R-:W-:-:S11]  /*2640*/  LOP3.LUT R3, R0, 0x30, R3, 0x78, !PT ;  /* 0x0000003000037812 */ /* 0x00afd600078e7803 */
.L_x_50:
[----:B------:R-:W-:Y:S01]  /*2650*/  IMAD.U32 R0, RZ, RZ, UR24 ;  /* 0x00000018ff007e24 */ /* 0x000fe2000f8e00ff */
[----:B------:R-:W-:Y:S01]  /*2660*/  SHF.L.U32 R6, R2, 0x1f, RZ ;  /* 0x0000001f02067819 */ /* 0x000fe200000006ff */
[----:B------:R-:W-:Y:S02]  /*2670*/  UIADD3 UR6, UPT, UPT, UR6, UR6, URZ ;  /* 0x0000000606067290 */ /* 0x000fe4000fffe0ff */
[----:B------:R-:W-:Y:S01]  /*2680*/  ULEA UR38, UR28, UR30, 0x8 ;  /* 0x0000001e1c267291 */ /* 0x000fe2000f8e40ff */
[----:B------:R-:W-:Y:S01]  /*2690*/  R2UR UR5, R0 ;  /* 0x00000000000572ca */ /* 0x000fe200000e0000 */
[----:B------:R-:W-:Y:S02]  /*26a0*/  ULOP3.LUT UR8, UR6, UR22, URZ, 0xfc, !UPT ;  /* 0x0000001606087292 */ /* 0x000fe4000f8efcff */
[----:B------:R-:W-:Y:S02]  /*26b0*/  USHF.L.U32 UR37, UR29, 0x3, URZ ;  /* 0x000000031d257899 */ /* 0x000fe400080006ff */
[----:B------:R-:W-:Y:S01]  /*26c0*/  ULEA.HI UR6, UR6, UR8, URZ, 0x1 ;  /* 0x0000000806067291 */ /* 0x000fe2000f8f08ff */
[----:B------:R-:W1:Y:S01]  /*26d0*/  LDCU UR34, c[0x0][0x5e4] ;  /* 0x0000bc80ff2277ac */ /* 0x000e620008000800 */
[----:B------:R-:W-:-:S06]  /*26e0*/  USHF.L.U32 UR9, UR4, 0x8, URZ ;  /* 0x0000000804097899 */ /* 0x000fcc00080006ff */
[----:B------:R-:W-:Y:S02]  /*26f0*/  ULEA UR5, UR5, UR25, 0x18 ;  /* 0x0000001905057291 */ /* 0x000fe4000f8ec0ff */
[----:B------:R-:W-:Y:S02]  /*2700*/  USHF.L.U32 UR13, UR4, 0x7, URZ ;  /* 0x00000007040d7899 */ /* 0x000fe400080006ff */
[----:B------:R-:W-:Y:S02]  /*2710*/  ULEA UR26, UR28, UR5, 0x3 ;  /* 0x000000051c1a7291 */ /* 0x000fe4000f8e18ff */
[----:B------:R-:W-:-:S04]  /*2720*/  ULOP3.LUT UR5, UR6, 0xfffffffe, URZ, 0xc0, !UPT ;  /* 0xfffffffe06057892 */ /* 0x000fc8000f8ec0ff */
[----:B------:R-:W-:Y:S02]  /*2730*/  UISETP.NE.AND UP0, UPT, UR8, UR5, UPT ;  /* 0x000000050800728c */ /* 0x000fe4000bf05270 */
[----:B------:R-:W-:Y:S01]  /*2740*/  USHF.R.U32.HI UR5, URZ, 0x1, UR6 ;  /* 0x00000001ff057899 */ /* 0x000fe20008011606 */
[----:B------:R-:W2:Y:S01]  /*2750*/  SYNCS.PHASECHK.TRANS64.TRYWAIT P0, [UR26+0x50], R6 ;  /* 0x00005006ff0075a7 */ /* 0x000ea2000800111a */
[----:B------:R-:W-:Y:S02]  /*2760*/  UISETP.LT.AND UP0, UPT, UR8, URZ, UP0 ;  /* 0x000000ff0800728c */ /* 0x000fe40008701270 */
[----:B------:R-:W-:-:S09]  /*2770*/  UIADD3 UR10, UPT, UPT, UR5, -0x1, URZ ;  /* 0xffffffff050a7890 */ /* 0x000fd2000fffe0ff */
[----:B------:R-:W-:-:S04]  /*2780*/  @!UP0 UIADD3 UR10, UPT, UPT, UR5, URZ, URZ ;  /* 0x000000ff050a8290 */ /* 0x000fc8000fffe0ff */
[----:B------:R-:W-:Y:S01]  /*2790*/  ULEA UR10, UR10, UR21, 0x8 ;  /* 0x000000150a0a7291 */ /* 0x000fe2000f8e40ff */
[----:B-12---:R-:W-:Y:S11]  /*27a0*/  @!P0 BRA `(.L_x_47) ;  /* 0x0000002000788947 */ /* 0x006ff60003800000 */
.L_x_66:
[----:B------:R-:W-:Y:S01]  /*27b0*/  UMOV UR36, 0x1 ;  /* 0x0000000100247882 */ /* 0x000fe20000000000 */
[----:B------:R-:W-:-:S05]  /*27c0*/  UMOV UR35, UR37 ;  /* 0x0000002500237c82 */ /* 0x000fca0008000000 */
.L_x_49:
[----:B------:R-:W2:Y:S01]  /*27d0*/  LDTM.x32 R36, tmem[UR38+0x20] ;  /* 0x00002026002479ee */ /* 0x000ea200082c0000 */
[----:B-1----:R-:W1:Y:S01]  /*27e0*/  LDTM.x32 R4, tmem[UR38] ;  /* 0x00000026000479ee */ /* 0x002e6200082c0000 */
[----:B------:R-:W-:Y:S02]  /*27f0*/  USHF.R.S32.HI UR8, URZ, 0x1f, UR35 ;  /* 0x0000001fff087899 */ /* 0x000fe40008011423 */
[----:B------:R-:W-:Y:S02]  /*2800*/  UIADD3 UR4, UPT, UPT, UR35, 0x1, URZ ;  /* 0x0000000123047890 */ /* 0x000fe4000fffe0ff */
[----:B------:R-:W-:Y:S02]  /*2810*/  ULEA.HI UR8, UR8, UR35, URZ, 0x2 ;  /* 0x0000002308087291 */ /* 0x000fe4000f8f10ff */
[----:B------:R-:W-:Y:S02]  /*2820*/  USHF.R.S32.HI UR6, URZ, 0x1f, UR4 ;  /* 0x0000001fff067899 */ /* 0x000fe40008011404 */
[----:B------:R-:W-:-:S02]  /*2830*/  ULOP3.LUT UR8, UR8, 0xfffffffc, URZ, 0xc0, !UPT ;  /* 0xfffffffc08087892 */ /* 0x000fc4000f8ec0ff */
[----:B------:R-:W-:Y:S02]  /*2840*/  ULEA.HI UR6, UR6, UR4, URZ, 0x2 ;  /* 0x0000000406067291 */ /* 0x000fe4000f8f10ff */
[----:B------:R-:W-:Y:S02]  /*2850*/  UIADD3 UR8, UPT, UPT, -UR8, UR35, URZ ;  /* 0x0000002308087290 */ /* 0x000fe4000fffe1ff */
[----:B------:R-:W-:Y:S02]  /*2860*/  ULOP3.LUT UR6, UR6, 0xfffffffc, URZ, 0xc0, !UPT ;  /* 0xfffffffc06067892 */ /* 0x000fe4000f8ec0ff */
[----:B------:R-:W-:Y:S02]  /*2870*/  ULEA.HI UR12, UR37, UR37, URZ, 0x1 ;  /* 0x00000025250c7291 */ /* 0x000fe4000f8f08ff */
[----:B------:R-:W-:Y:S01]  /*2880*/  MOV R75, UR8 ;  /* 0x00000008004b7c02 */ /* 0x000fe20008000f00 */
[----:B------:R-:W-:Y:S02]  /*2890*/  UIADD3 UR6, UPT, UPT, UR4, -UR6, URZ ;  /* 0x8000000604067290 */ /* 0x000fe4000fffe0ff */
[----:B------:R-:W-:Y:S01]  /*28a0*/  ULOP3.LUT UR12, UR12, 0xfffffffe, URZ, 0xc0, !UPT ;  /* 0xfffffffe0c0c7892 */ /* 0x000fe2000f8ec0ff */
[----:B--2---:R-:W-:Y:S01]  /*28b0*/  FMUL R59, R59, UR34 ;  /* 0x000000223b3b7c20 */ /* 0x004fe20008400000 */
[----:B-1----:R-:W-:Y:S01]  /*28c0*/  FMUL R11, R11, UR34 ;  /* 0x000000220b0b7c20 */ /* 0x002fe20008400000 */
[----:B------:R-:W-:Y:S01]  /*28d0*/  FMUL R10, R10, UR34 ;  /* 0x000000220a0a7c20 */ /* 0x000fe20008400000 */
        /* <DEDUP_REMOVED lines=9> */
[----:B------:R-:W-:Y:S01]  /*2970*/  F2FP.BF16.F32.PACK_AB R7, R11, R10 ;  /* 0x0000000a0b07723e */ /* 0x000fe200000010ff */
[----:B------:R-:W-:Y:S01]  /*2980*/  FMUL R83, R59, -1.4426950216293334961 ;  /* 0xbfb8aa3b3b537820 */ /* 0x000fe20000400000 */
[----:B------:R-:W-:Y:S01]  /*2990*/  F2FP.BF16.F32.PACK_AB R6, R9, R8 ;  /* 0x000000080906723e */ /* 0x000fe200000010ff */
[----:B------:R-:W-:Y:S01]  /*29a0*/  FMUL R81, R58, -1.4426950216293334961 ;  /* 0xbfb8aa3b3a517820 */ /* 0x000fe20000400000 */
[----:B------:R-:W-:Y:S01]  /*29b0*/  F2FP.BF16.F32.PACK_AB R5, R76, R77 ;  /* 0x0000004d4c05723e */ /* 0x000fe200000010ff */
[----:B------:R-:W-:Y:S01]  /*29c0*/  FMUL R89, R54, -1.4426950216293334961 ;  /* 0xbfb8aa3b36597820 */ /* 0x000fe20000400000 */
[----:B------:R-:W-:Y:S01]  /*29d0*/  F2FP.BF16.F32.PACK_AB R4, R78, R79 ;  /* 0x0000004f4e04723e */ /* 0x000fe200000010ff */
[----:B------:R-:W-:Y:S01]  /*29e0*/  FMUL R55, R55, UR34 ;  /* 0x0000002237377c20 */ /* 0x000fe20008400000 */
[----:B------:R-:W-:Y:S01]  /*29f0*/  LEA R82, R75, R3, 0xd ;  /* 0x000000034b527211 */ /* 0x000fe200078e68ff */
[----:B------:R-:W-:Y:S01]  /*2a00*/  FMUL R85, R57, -1.4426950216293334961 ;  /* 0xbfb8aa3b39557820 */ /* 0x000fe20000400000 */
[----:B------:R-:W-:Y:S01]  /*2a10*/  FMUL R80, R12, UR34 ;  /* 0x000000220c507c20 */ /* 0x000fe20008400000 */
[----:B------:R-:W-:Y:S01]  /*2a20*/  FMUL R19, R19, UR34 ;  /* 0x0000002213137c20 */ /* 0x000fe20008400000 */
[----:B------:R1:W-:Y:S01]  /*2a30*/  MUFU.EX2 R12, R83 ;  /* 0x00000053000c7308 */ /* 0x0003e20000000800 */
[----:B------:R2:W-:Y:S01]  /*2a40*/  STS.128 [R82], R4 ;  /* 0x0000000452007388 */ /* 0x0005e20000000c00 */
[----:B------:R-:W-:Y:S01]  /*2a50*/  FMUL R18, R18, UR34 ;  /* 0x0000002212127c20 */ /* 0x000fe20008400000 */
[----:B------:R-:W-:Y:S01]  /*2a60*/  FMUL R17, R17, UR34 ;  /* 0x0000002211117c20 */ /* 0x000fe20008400000 */
[----:B------:R-:W-:Y:S01]  /*2a70*/  FMUL R16, R16, UR34 ;  /* 0x0000002210107c20 */ /* 0x000fe20008400000 */
[----:B------:R-:W-:Y:S01]  /*2a80*/  FMUL R15, R15, UR34 ;  /* 0x000000220f0f7c20 */ /* 0x000fe20008400000 */
[----:B------:R-:W-:Y:S01]  /*2a90*/  FMUL R14, R14, UR34 ;  /* 0x000000220e0e7c20 */ /* 0x000fe20008400000 */
[----:B------:R-:W-:Y:S01]  /*2aa0*/  FMUL R13, R13, UR34 ;  /* 0x000000220d0d7c20 */ /* 0x000fe20008400000 */
[----:B------:R-:W3:Y:S01]  /*2ab0*/  MUFU.EX2 R81, R81 ;  /* 0x0000005100517308 */ /* 0x000ee20000000800 */
[----:B------:R-:W-:Y:S01]  /*2ac0*/  LEA R84, R75, R68, 0xd ;  /* 0x000000444b547211 */ /* 0x000fe200078e68ff */
[----:B------:R-:W-:Y:S01]  /*2ad0*/  FMUL R27, R27, UR34 ;  /* 0x000000221b1b7c20 */ /* 0x000fe20008400000 */
[----:B------:R-:W-:Y:S01]  /*2ae0*/  FMUL R26, R26, UR34 ;  /* 0x000000221a1a7c20 */ /* 0x000fe20008400000 */
[----:B------:R-:W-:Y:S01]  /*2af0*/  FMUL R23, R23, UR34 ;  /* 0x0000002217177c20 */ /* 0x000fe20008400000 */
[----:B------:R-:W-:Y:S01]  /*2b00*/  FMUL R22, R22, UR34 ;  /* 0x0000002216167c20 */ /* 0x000fe20008400000 */
[----:B------:R-:W-:Y:S01]  /*2b10*/  FMUL R21, R21, UR34 ;  /* 0x0000002215157c20 */ /* 0x000fe20008400000 */
[----:B------:R-:W-:Y:S01]  /*2b20*/  FMUL R20, R20, UR34 ;  /* 0x0000002214147c20 */ /* 0x000fe20008400000 */
[----:B------:R-:W-:Y:S01]  /*2b30*/  MUFU.EX2 R89, R89 ;  /* 0x0000005900597308 */ /* 0x000fe20000000800 */
[----:B-1----:R-:W-:Y:S01]  /*2b40*/  FMUL R83, R24, UR34 ;  /* 0x0000002218537c20 */ /* 0x002fe20008400000 */
[----:B------:R-:W-:Y:S01]  /*2b50*/  FMUL R24, R55, -1.4426950216293334961 ;  /* 0xbfb8aa3b37187820 */ /* 0x000fe20000400000 */
[----:B------:R-:W-:Y:S01]  /*2b60*/  FMUL R49, R49, UR34 ;  /* 0x0000002231317c20 */ /* 0x000fe20008400000 */
[----:B------:R-:W-:Y:S01]  /*2b70*/  LEA R86, R75, R69, 0xd ;  /* 0x000000454b567211 */ /* 0x000fe200078e68ff */
[----:B------:R-:W-:Y:S01]  /*2b80*/  FMUL R50, R50, UR34 ;  /* 0x0000002232327c20 */ /* 0x000fe20008400000 */
[----:B------:R-:W-:Y:S01]  /*2b90*/  FMUL R51, R51, UR34 ;  /* 0x0000002233337c20 */ /* 0x000fe20008400000 */
[----:B------:R-:W-:Y:S01]  /*2ba0*/  FMUL R90, R49, -1.4426950216293334961 ;  /* 0xbfb8aa3b315a7820 */ /* 0x000fe20000400000 */
[----:B------:R-:W-:Y:S01]  /*2bb0*/  MUFU.EX2 R24, R24 ;  /* 0x0000001800187308 */ /* 0x000fe20000000800 */
[----:B---3--:R-:W-:Y:S01]  /*2bc0*/  FADD R92, R81, 1 ;  /* 0x3f800000515c7421 */ /* 0x008fe20000000000 */
[----:B------:R-:W-:Y:S01]  /*2bd0*/  FMUL R48, R48, UR34 ;  /* 0x0000002230307c20 */ /* 0x000fe20008400000 */
[----:B------:R-:W-:Y:S01]  /*2be0*/  FADD R93, R12, 1 ;  /* 0x3f8000000c5d7421 */ /* 0x000fe20000000000 */
[----:B------:R-:W-:Y:S01]  /*2bf0*/  FMUL R46, R46, UR34 ;  /* 0x000000222e2e7c20 */ /* 0x000fe20008400000 */
[----:B------:R-:W-:Y:S01]  /*2c00*/  FMUL R56, R56, UR34 ;  /* 0x0000002238387c20 */ /* 0x000fe20008400000 */
[----:B------:R-:W-:Y:S01]  /*2c10*/  FMUL R47, R47, UR34 ;  /* 0x000000222f2f7c20 */ /* 0x000fe20008400000 */
[----:B------:R-:W-:Y:S01]  /*2c20*/  FMUL R44, R44, UR34 ;  /* 0x000000222c2c7c20 */ /* 0x000fe20008400000 */
[----:B--2---:R-:W-:Y:S01]  /*2c30*/  FMUL R82, R25, UR34 ;  /* 0x0000002219527c20 */ /* 0x004fe20008400000 */
[----:B------:R-:W-:Y:S01]  /*2c40*/  F2FP.BF16.F32.PACK_AB R7, R19, R18 ;  /* 0x000000121307723e */ /* 0x000fe200000010ff */
[----:B------:R1:W-:Y:S01]  /*2c50*/  MUFU.EX2 R25, R85 ;  /* 0x0000005500197308 */ /* 0x0003e20000000800 */
[----:B------:R-:W-:Y:S01]  /*2c60*/  F2FP.BF16.F32.PACK_AB R6, R17, R16 ;  /* 0x000000101106723e */ /* 0x000fe200000010ff */
[----:B------:R-:W-:Y:S01]  /*2c70*/  FMUL R88, R56, -1.4426950216293334961 ;  /* 0xbfb8aa3b38587820 */ /* 0x000fe20000400000 */
[----:B------:R-:W-:Y:S01]  /*2c80*/  F2FP.BF16.F32.PACK_AB R5, R15, R14 ;  /* 0x0000000e0f05723e */ /* 0x000fe200000010ff */
[----:B------:R-:W-:Y:S01]  /*2c90*/  FMUL R45, R45, UR34 ;  /* 0x000000222d2d7c20 */ /* 0x000fe20008400000 */
[----:B------:R-:W-:Y:S01]  /*2ca0*/  F2FP.BF16.F32.PACK_AB R4, R13, R80 ;  /* 0x000000500d04723e */ /* 0x000fe200000010ff */
[----:B------:R-:W-:Y:S01]  /*2cb0*/  FMUL R81, R44, -1.4426950216293334961 ;  /* 0xbfb8aa3b2c517820 */ /* 0x000fe20000400000 */
[----:B------:R-:W-:Y:S01]  /*2cc0*/  FMUL R40, R40, UR34 ;  /* 0x0000002228287c20 */ /* 0x000fe20008400000 */
[----:B------:R-:W-:Y:S01]  /*2cd0*/  MUFU.RCP R12, R93 ;  /* 0x0000005d000c7308 */ /* 0x000fe20000001000 */
[----:B------:R-:W-:Y:S01]  /*2ce0*/  FMUL R87, R45, -1.4426950216293334961 ;  /* 0xbfb8aa3b2d577820 */ /* 0x000fe20000400000 */
[----:B------:R2:W-:Y:S01]  /*2cf0*/  STS.128 [R84], R4 ;  /* 0x0000000454007388 */ /* 0x0005e20000000c00 */
[----:B------:R-:W-:Y:S01]  /*2d00*/  FMUL R42, R42, UR34 ;  /* 0x000000222a2a7c20 */ /* 0x000fe20008400000 */
[----:B------:R-:W-:Y:S01]  /*2d10*/  FMUL R41, R41, UR34 ;  /* 0x0000002229297c20 */ /* 0x000fe20008400000 */
[----:B------:R-:W-:Y:S01]  /*2d20*/  FMUL R39, R39, UR34 ;  /* 0x0000002227277c20 */ /* 0x000fe20008400000 */
[----:B------:R-:W-:Y:S01]  /*2d30*/  FMUL R66, R66, UR34 ;  /* 0x0000002242427c20 */ /* 0x000fe20008400000 */
[----:B------:R-:W-:Y:S01]  /*2d40*/  FMUL R35, R35, UR34 ;  /* 0x0000002223237c20 */ /* 0x000fe20008400000 */
[----:B------:R-:W3:Y:S01]  /*2d50*/  MUFU.EX2 R88, R88 ;  /* 0x0000005800587308 */ /* 0x000ee20000000800 */
[----:B-1----:R-:W-:Y:S01]  /*2d60*/  FMUL R85, R50, -1.4426950216293334961 ;  /* 0xbfb8aa3b32557820 */ /* 0x002fe20000400000 */
[----:B------:R-:W-:Y:S01]  /*2d70*/  FMUL R34, R34, UR34 ;  /* 0x0000002222227c20 */ /* 0x000fe20008400000 */
[----:B------:R-:W-:Y:S01]  /*2d80*/  FMUL R33, R33, UR34 ;  /* 0x0000002221217c20 */ /* 0x000fe20008400000 */
[----:B------:R-:W-:Y:S01]  /*2d90*/  FMUL R32, R32, UR34 ;  /* 0x0000002220207c20 */ /* 0x000fe20008400000 */
[----:B------:R-:W-:Y:S01]  /*2da0*/  FMUL R31, R31, UR34 ;  /* 0x000000221f1f7c20 */ /* 0x000fe20008400000 */
[----:B------:R-:W-:Y:S01]  /*2db0*/  FMUL R30, R30, UR34 ;  /* 0x000000221e1e7c20 */ /* 0x000fe20008400000 */
[----:B------:R-:W-:Y:S01]  /*2dc0*/  LEA R75, R75, R70, 0xd ;  /* 0x000000464b4b7211 */ /* 0x000fe200078e68ff */
[----:B------:R-:W1:Y:S01]  /*2dd0*/  MUFU.EX2 R85, R85 ;  /* 0x0000005500557308 */ /* 0x000e620000000800 */
[----:B------:R-:W-:-:S02]  /*2de0*/  UIADD3 UR12, UPT, UPT, -UR12, UR37, URZ ;  /* 0x000000250c0c7290 */ /* 0x000fc4000fffe1ff */
[----:B------:R-:W-:-:S05]  /*2df0*/  UISETP.NE.AND UP0, UPT, UR23, URZ, UPT ;  /* 0x000000ff1700728c */ /* 0x000fca000bf05270 */
[----:B------:R-:W4:Y:S01]  /*2e00*/  MUFU.EX2 R81, R81 ;  /* 0x0000005100517308 */ /* 0x000f220000000800 */
[----:B---3--:R-:W-:Y:S01]  /*2e10*/  FADD R91, R88, 1 ;  /* 0x3f800000585b7421 */ /* 0x008fe20000000000 */
[----:B------:R-:W-:-:S06]  /*2e20*/  FMUL R88, R59, R12 ;  /* 0x0000000c3b587220 */ /* 0x000fcc0000400000 */
[----:B------:R-:W3:Y:S01]  /*2e30*/  MUFU.EX2 R87, R87 ;  /* 0x0000005700577308 */ /* 0x000ee20000000800 */
[----:B--2---:R-:W-:Y:S01]  /*2e40*/  F2FP.BF16.F32.PACK_AB R7, R27, R26 ;  /* 0x0000001a1b07723e */ /* 0x004fe200000010ff */
[----:B------:R-:W-:Y:S01]  /*2e50*/  FMUL R84, R51, -1.4426950216293334961 ;  /* 0xbfb8aa3b33547820 */ /* 0x000fe20000400000 */
[----:B------:R-:W-:Y:S01]  /*2e60*/  F2FP.BF16.F32.PACK_AB R6, R82, R83 ;  /* 0x000000535206723e */ /* 0x000fe200000010ff */
[----:B-1----:R-:W-:Y:S01]  /*2e70*/  FADD R93, R85, 1 ;  /* 0x3f800000555d7421 */ /* 0x002fe20000000000 */
[----:B------:R-:W-:Y:S01]  /*2e80*/  F2FP.BF16.F32.PACK_AB R5, R23, R22 ;  /* 0x000000161705723e */ /* 0x000fe200000010ff */
[----:B------:R-:W-:Y:S01]  /*2e90*/  FMUL R27, R27, R88 ;  /* 0x000000581b1b7220 */ /* 0x000fe20000400000 */
[----:B------:R-:W-:Y:S01]  /*2ea0*/  F2FP.BF16.F32.PACK_AB R4, R21, R20 ;  /* 0x000000141504723e */ /* 0x000fe200000010ff */
[----:B------:R-:W1:Y:S01]  /*2eb0*/  MUFU.EX2 R84, R84 ;  /* 0x0000005400547308 */ /* 0x000e620000000800 */
[----:B----4-:R-:W-:-:S03]  /*2ec0*/  FADD R81, R81, 1 ;  /* 0x3f80000051517421 */ /* 0x010fc60000000000 */
[----:B------:R2:W-:Y:S04]  /*2ed0*/  STS.128 [R86], R4 ;  /* 0x0000000456007388 */ /* 0x0005e80000000c00 */
[----:B------:R-:W4:Y:S01]  /*2ee0*/  MUFU.RCP R91, R91 ;  /* 0x0000005b005b7308 */ /* 0x000f220000001000 */
[----:B---3--:R-:W-:Y:S01]  /*2ef0*/  FADD R87, R87, 1 ;  /* 0x3f80000057577421 */ /* 0x008fe20000000000 */
[----:B-1----:R-:W-:-:S06]  /*2f00*/  FADD R85, R84, 1 ;  /* 0x3f80000054557421 */ /* 0x002fcc0000000000 */
[----:B------:R-:W1:Y:S01]  /*2f10*/  MUFU.RCP R84, R85 ;  /* 0x0000005500547308 */ /* 0x000e620000001000 */
[----:B----4-:R-:W-:Y:S01]  /*2f20*/  FMUL R88, R56, R91 ;  /* 0x0000005b38587220 */ /* 0x010fe20000400000 */
[----:B------:R-:W-:-:S03]  /*2f30*/  FMUL R91, R39, -1.4426950216293334961 ;  /* 0xbfb8aa3b275b7820 */ /* 0x000fc60000400000 */
[----:B------:R-:W-:Y:S01]  /*2f40*/  FMUL R83, R83, R88 ;  /* 0x0000005853537220 */ /* 0x000fe20000400000 */
[----:B------:R-:W-:Y:S02]  /*2f50*/  FMUL R88, R42, -1.4426950216293334961 ;  /* 0xbfb8aa3b2a587820 */ /* 0x000fe40000400000 */
[----:B------:R-:W-:Y:S01]  /*2f60*/  MUFU.EX2 R91, R91 ;  /* 0x0000005b005b7308 */ /* 0x000fe20000000800 */
[----:B--2---:R-:W-:Y:S01]  /*2f70*/  FMUL R5, R48, -1.4426950216293334961 ;  /* 0xbfb8aa3b30057820 */ /* 0x004fe20000400000 */
[----:B------:R-:W-:Y:S01]  /*2f80*/  FMUL R86, R46, -1.4426950216293334961 ;  /* 0xbfb8aa3b2e567820 */ /* 0x000fe20000400000 */
[----:B------:R-:W-:Y:S01]  /*2f90*/  FMUL R6, R47, -1.4426950216293334961 ;  /* 0xbfb8aa3b2f067820 */ /* 0x000fe20000400000 */
[----:B-1----:R-:W-:-:S04]  /*2fa0*/  FMUL R84, R51, R84 ;  /* 0x0000005433547220 */ /* 0x002fc80000400000 */
[----:B------:R1:W-:Y:S08]  /*2fb0*/  MUFU.EX2 R4, R90 ;  /* 0x0000005a00047308 */ /* 0x0003f00000000800 */
[----:B------:R2:W3:Y:S08]  /*2fc0*/  MUFU.RCP R7, R92 ;  /* 0x0000005c00077308 */ /* 0x0004f00000001000 */
[----:B------:R-:W-:Y:S01]  /*2fd0*/  MUFU.EX2 R5, R5 ;  /* 0x0000000500057308 */ /* 0x000fe20000000800 */
[----:B-1----:R-:W-:Y:S01]  /*2fe0*/  FADD R90, R25, 1 ;  /* 0x3f800000195a7421 */ /* 0x002fe20000000000 */
[----:B------:R-:W-:Y:S01]  /*2ff0*/  FADD R25, R89, 1 ;  /* 0x3f80000059197421 */ /* 0x000fe20000000000 */
[----:B------:R-:W-:-:S05]  /*3000*/  FMUL R89, R41, -1.4426950216293334961 ;  /* 0xbfb8aa3b29597820 */ /* 0x000fca0000400000 */
[----:B------:R-:W1:Y:S01]  /*3010*/  MUFU.RCP R25, R25 ;  /* 0x0000001900197308 */ /* 0x000e620000001000 */
[----:B--2---:R-:W-:Y:S01]  /*3020*/  FADD R92, R24, 1 ;  /* 0x3f800000185c7421 */ /* 0x004fe20000000000 */
[----:B---3--:R-:W-:-:S04]  /*3030*/  FMUL R7, R58, R7 ;  /* 0x000000073a077220 */ /* 0x008fc80000400000 */
[----:B------:R-:W-:Y:S01]  /*3040*/  FMUL R26, R26, R7 ;  /* 0x000000071a1a7220 */ /* 0x000fe20000400000 */
[----:B------:R-:W-:Y:S01]  /*3050*/  FMUL R7, R43, UR34 ;  /* 0x000000222b077c20 */ /* 0x000fe20008400000 */
[----:B------:R-:W2:Y:S03]  /*3060*/  MUFU.RCP R92, R92 ;  /* 0x0000005c005c7308 */ /* 0x000ea60000001000 */
[----:B------:R-:W-:-:S05]  /*3070*/  FMUL R12, R7, -1.4426950216293334961 ;  /* 0xbfb8aa3b070c7820 */ /* 0x000fca0000400000 */
[----:B------:R-:W3:Y:S01]  /*3080*/  MUFU.RCP R90, R90 ;  /* 0x0000005a005a7308 */ /* 0x000ee20000001000 */
[----:B-1----:R-:W-:-:S04]  /*3090*/  FMUL R25, R54, R25 ;  /* 0x0000001936197220 */ /* 0x002fc80000400000 */
[----:B------:R-:W-:-:S03]  /*30a0*/  FMUL R24, R22, R25 ;  /* 0x0000001916187220 */ /* 0x000fc60000400000 */
[----:B------:R-:W1:Y:S01]  /*30b0*/  MUFU.EX2 R86, R86 ;  /* 0x0000005600567308 */ /* 0x000e620000000800 */
[----:B--2---:R-:W-:Y:S01]  /*30c0*/  FMUL R22, R55, R92 ;  /* 0x0000005c37167220 */ /* 0x004fe20000400000 */
[----:B------:R-:W-:Y:S01]  /*30d0*/  FADD R92, R4, 1 ;  /* 0x3f800000045c7421 */ /* 0x000fe20000000000 */
[----:B------:R-:W-:Y:S01]  /*30e0*/  FMUL R4, R37, UR34 ;  /* 0x0000002225047c20 */ /* 0x000fe20008400000 */
[----:B------:R-:W-:Y:S01]  /*30f0*/  FMUL R37, R19, R84 ;  /* 0x0000005413257220 */ /* 0x000fe20000400000 */
[----:B------:R-:W-:Y:S01]  /*3100*/  FMUL R25, R23, R22 ;  /* 0x0000001617197220 */ /* 0x000fe20000400000 */
[----:B------:R-:W-:Y:S01]  /*3110*/  FADD R23, R5, 1 ;  /* 0x3f80000005177421 */ /* 0x000fe20000000000 */
[----:B------:R-:W-:Y:S01]  /*3120*/  FMUL R19, R36, UR34 ;  /* 0x0000002224137c20 */ /* 0x000fe20008400000 */
[----:B------:R-:W-:Y:S01]  /*3130*/  MUFU.RCP R92, R92 ;  /* 0x0000005c005c7308 */ /* 0x000fe20000001000 */
[----:B---3--:R-:W-:Y:S01]  /*3140*/  FMUL R43, R57, R90 ;  /* 0x0000005a392b7220 */ /* 0x008fe20000400000 */
[----:B------:R-:W-:Y:S01]  /*3150*/  FMUL R22, R38, UR34 ;  /* 0x0000002226167c20 */ /* 0x000fe20008400000 */
[----:B------:R-:W-:Y:S01]  /*3160*/  FMUL R90, R40, -1.4426950216293334961 ;  /* 0xbfb8aa3b285a7820 */ /* 0x000fe20000400000 */
[----:B------:R-:W-:Y:S01]  /*3170*/  FMUL R84, R19, -1.4426950216293334961 ;  /* 0xbfb8aa3b13547820 */ /* 0x000fe20000400000 */
[----:B------:R-:W-:Y:S01]  /*3180*/  FMUL R82, R82, R43 ;  /* 0x0000002b52527220 */ /* 0x000fe20000400000 */
[----:B------:R-:W-:-:S02]  /*3190*/  FMUL R5, R22, -1.4426950216293334961 ;  /* 0xbfb8aa3b16057820 */ /* 0x000fc40000400000 */
[----:B------:R-:W2:Y:S01]  /*31a0*/  MUFU.RCP R23, R23 ;  /* 0x0000001700177308 */ /* 0x000ea20000001000 */
[----:B-1----:R-:W-:-:S07]  /*31b0*/  FADD R86, R86, 1 ;  /* 0x3f80000056567421 */ /* 0x002fce0000000000 */
[----:B------:R-:W1:Y:S08]  /*31c0*/  MUFU.RCP R43, R93 ;  /* 0x0000005d002b7308 */ /* 0x000e700000001000 */
[----:B------:R-:W3:Y:S01]  /*31d0*/  MUFU.EX2 R6, R6 ;  /* 0x0000000600067308 */ /* 0x000ee20000000800 */
[----:B--2---:R-:W-:-:S04]  /*31e0*/  FMUL R23, R48, R23 ;  /* 0x0000001730177220 */ /* 0x004fc80000400000 */
[----:B------:R-:W-:Y:S01]  /*31f0*/  FMUL R36, R16, R23 ;  /* 0x0000001710247220 */ /* 0x000fe20000400000 */
[----:B------:R-:W-:Y:S01]  /*3200*/  FMUL R16, R53, UR34 ;  /* 0x0000002235107c20 */ /* 0x000fe20008400000 */
[----:B------:R-:W-:Y:S01]  /*3210*/  FMUL R23, R52, UR34 ;  /* 0x0000002234177c20 */ /* 0x000fe20008400000 */
[----:B------:R2:W4:Y:S01]  /*3220*/  MUFU.RCP R53, R86 ;  /* 0x0000005600357308 */ /* 0x0005220000001000 */
[----:B-1----:R-:W-:Y:S02]  /*3230*/  FMUL R43, R50, R43 ;  /* 0x0000002b322b7220 */ /* 0x002fe40000400000 */
[----:B------:R-:W-:Y:S02]  /*3240*/  FMUL R93, R23, -1.4426950216293334961 ;  /* 0xbfb8aa3b175d7820 */ /* 0x000fe40000400000 */
[----:B------:R-:W-:Y:S01]  /*3250*/  FMUL R38, R18, R43 ;  /* 0x0000002b12267220 */ /* 0x000fe20000400000 */
[----:B------:R-:W-:Y:S02]  /*3260*/  FMUL R18, R4, -1.4426950216293334961 ;  /* 0xbfb8aa3b04127820 */ /* 0x000fe40000400000 */
[----:B------:R-:W-:Y:S01]  /*3270*/  MUFU.EX2 R12, R12 ;  /* 0x0000000c000c7308 */ /* 0x000fe20000000800 */
[----:B---3--:R-:W-:-:S07]  /*3280*/  FADD R85, R6, 1 ;  /* 0x3f80000006557421 */ /* 0x008fce0000000000 */
[----:B------:R-:W-:Y:S01]  /*3290*/  MUFU.EX2 R90, R90 ;  /* 0x0000005a005a7308 */ /* 0x000fe20000000800 */
[----:B--2---:R-:W-:Y:S01]  /*32a0*/  FMUL R86, R49, R92 ;  /* 0x0000005c31567220 */ /* 0x004fe20000400000 */
[----:B----4-:R-:W-:Y:S01]  /*32b0*/  FMUL R53, R46, R53 ;  /* 0x000000352e357220 */ /* 0x010fe20000400000 */
[----:B------:R-:W-:Y:S02]  /*32c0*/  FMUL R92, R16, -1.4426950216293334961 ;  /* 0xbfb8aa3b105c7820 */ /* 0x000fe40000400000 */
[----:B------:R-:W-:Y:S01]  /*32d0*/  FMUL R43, R17, R86 ;  /* 0x00000056112b7220 */ /* 0x000fe20000400000 */
[----:B------:R-:W-:Y:S01]  /*32e0*/  FMUL R17, R67, UR34 ;  /* 0x0000002243117c20 */ /* 0x000fe20008400000 */
[----:B------:R-:W-:Y:S01]  /*32f0*/  FMUL R52, R14, R53 ;  /* 0x000000350e347220 */ /* 0x000fe20000400000 */
[----:B------:R-:W1:Y:S02]  /*3300*/  MUFU.RCP R86, R85 ;  /* 0x0000005500567308 */ /* 0x000e640000001000 */
[----:B------:R-:W-:-:S06]  /*3310*/  FMUL R6, R17, -1.4426950216293334961 ;  /* 0xbfb8aa3b11067820 */ /* 0x000fcc0000400000 */
[----:B------:R-:W2:Y:S08]  /*3320*/  MUFU.RCP R67, R81 ;  /* 0x0000005100437308 */ /* 0x000eb00000001000 */
[----:B------:R-:W3:Y:S01]  /*3330*/  MUFU.EX2 R88, R88 ;  /* 0x0000005800587308 */ /* 0x000ee20000000800 */
[----:B-1----:R-:W-:Y:S01]  /*3340*/  FMUL R14, R47, R86 ;  /* 0x000000562f0e7220 */ /* 0x002fe20000400000 */
[----:B------:R-:W-:-:S03]  /*3350*/  FADD R85, R12, 1 ;  /* 0x3f8000000c557421 */ /* 0x000fc60000000000 */
[----:B------:R-:W-:Y:S01]  /*3360*/  FMUL R53, R15, R14 ;  /* 0x0000000e0f357220 */ /* 0x000fe20000400000 */
[----:B------:R-:W-:Y:S02]  /*3370*/  FMUL R14, R66, -1.4426950216293334961 ;  /* 0xbfb8aa3b420e7820 */ /* 0x000fe40000400000 */
[----:B------:R-:W1:Y:S01]  /*3380*/  MUFU.RCP R86, R87 ;  /* 0x0000005700567308 */ /* 0x000e620000001000 */
[----:B--2---:R-:W-:Y:S01]  /*3390*/  FMUL R67, R44, R67 ;  /* 0x000000432c437220 */ /* 0x004fe20000400000 */
[----:B------:R-:W-:-:S03]  /*33a0*/  FMUL R81, R65, UR34 ;  /* 0x0000002241517c20 */ /* 0x000fc60008400000 */
[----:B------:R-:W-:-:S03]  /*33b0*/  FMUL R80, R80, R67 ;  /* 0x0000004350507220 */ /* 0x000fc60000400000 */
[----:B------:R-:W2:Y:S01]  /*33c0*/  MUFU.EX2 R89, R89 ;  /* 0x0000005900597308 */ /* 0x000ea20000000800 */
[----:B---3--:R-:W-:Y:S01]  /*33d0*/  FADD R15, R88, 1 ;  /* 0x3f800000580f7421 */ /* 0x008fe20000000000 */
[----:B------:R-:W-:-:S06]  /*33e0*/  FMUL R88, R62, UR34 ;  /* 0x000000223e587c20 */ /* 0x000fcc0008400000 */
[----:B------:R-:W3:Y:S01]  /*33f0*/  MUFU.EX2 R5, R5 ;  /* 0x0000000500057308 */ /* 0x000ee20000000800 */
[----:B-1----:R-:W-:Y:S01]  /*3400*/  FMUL R12, R45, R86 ;  /* 0x000000562d0c7220 */ /* 0x002fe20000400000 */
[----:B------:R-:W-:-:S03]  /*3410*/  FMUL R87, R61, UR34 ;  /* 0x000000223d577c20 */ /* 0x000fc60008400000 */
[----:B------:R-:W-:Y:S01]  /*3420*/  FMUL R67, R13, R12 ;  /* 0x0000000c0d437220 */ /* 0x000fe20000400000 */
[----:B------:R-:W-:Y:S01]  /*3430*/  FADD R13, R90, 1 ;  /* 0x3f8000005a0d7421 */ /* 0x000fe20000000000 */
[----:B------:R-:W-:Y:S01]  /*3440*/  FMUL R12, R81, -1.4426950216293334961 ;  /* 0xbfb8aa3b510c7820 */ /* 0x000fe20000400000 */
[----:B------:R-:W1:Y:S01]  /*3450*/  MUFU.RCP R15, R15 ;  /* 0x0000000f000f7308 */ /* 0x000e620000001000 */
[----:B--2---:R-:W-:-:S07]  /*3460*/  FADD R89, R89, 1 ;  /* 0x3f80000059597421 */ /* 0x004fce0000000000 */
[----:B------:R-:W2:Y:S01]  /*3470*/  MUFU.RCP R13, R13 ;  /* 0x0000000d000d7308 */ /* 0x000ea20000001000 */
[----:B---3--:R-:W-:-:S07]  /*3480*/  FADD R5, R5, 1 ;  /* 0x3f80000005057421 */ /* 0x008fce0000000000 */
[----:B------:R-:W3:Y:S01]  /*3490*/  MUFU.RCP R90, R89 ;  /* 0x00000059005a7308 */ /* 0x000ee20000001000 */
[----:B-1----:R-:W-:-:S04]  /*34a0*/  FMUL R65, R42, R15 ;  /* 0x0000000f2a417220 */ /* 0x002fc80000400000 */
[----:B------:R-:W-:-:S03]  /*34b0*/  FMUL R65, R10, R65 ;  /* 0x000000410a417220 */ /* 0x000fc60000400000 */
[----:B------:R-:W1:Y:S01]  /*34c0*/  MUFU.EX2 R84, R84 ;  /* 0x0000005400547308 */ /* 0x000e620000000800 */
[----:B--2---:R-:W-:-:S04]  /*34d0*/  FMUL R13, R40, R13 ;  /* 0x0000000d280d7220 */ /* 0x004fc80000400000 */
[----:B------:R-:W-:Y:S01]  /*34e0*/  FMUL R62, R8, R13 ;  /* 0x0000000d083e7220 */ /* 0x000fe20000400000 */
[----:B------:R-:W-:Y:S02]  /*34f0*/  FMUL R13, R88, -1.4426950216293334961 ;  /* 0xbfb8aa3b580d7820 */ /* 0x000fe40000400000 */
[----:B------:R2:W4:Y:S01]  /*3500*/  MUFU.RCP R86, R85 ;  /* 0x0000005500567308 */ /* 0x0005220000001000 */
[----:B---3--:R-:W-:Y:S01]  /*3510*/  FMUL R8, R41, R90 ;  /* 0x0000005a29087220 */ /* 0x008fe20000400000 */
[----:B------:R-:W-:Y:S01]  /*3520*/  FMUL R90, R60, UR34 ;  /* 0x000000223c5a7c20 */ /* 0x000fe20008400000 */
[----:B------:R-:W-:Y:S02]  /*3530*/  FADD R89, R91, 1 ;  /* 0x3f8000005b597421 */ /* 0x000fe40000000000 */
[----:B------:R-:W-:Y:S01]  /*3540*/  FMUL R61, R9, R8 ;  /* 0x00000008093d7220 */ /* 0x000fe20000400000 */
[----:B------:R-:W-:Y:S02]  /*3550*/  FMUL R8, R90, -1.4426950216293334961 ;  /* 0xbfb8aa3b5a087820 */ /* 0x000fe40000400000 */
[----:B------:R-:W3:Y:S01]  /*3560*/  MUFU.EX2 R18, R18 ;  /* 0x0000001200127308 */ /* 0x000ee20000000800 */
[----:B-1----:R-:W-:-:S07]  /*3570*/  FADD R60, R84, 1 ;  /* 0x3f800000543c7421 */ /* 0x002fce0000000000 */
[----:B------:R-:W1:Y:S01]  /*3580*/  MUFU.EX2 R93, R93 ;  /* 0x0000005d005d7308 */ /* 0x000e620000000800 */
[----:B--2---:R-:W-:Y:S01]  /*3590*/  FMUL R85, R63, UR34 ;  /* 0x000000223f557c20 */ /* 0x004fe20008400000 */
[C---:B----4-:R-:W-:Y:S01]  /*35a0*/  FMUL R10, R7.reuse, R86 ;  /* 0x00000056070a7220 */ /* 0x050fe20000400000 */
[----:B------:R-:W-:Y:S01]  /*35b0*/  FMUL R86, R64, UR34 ;  /* 0x0000002240567c20 */ /* 0x000fe20008400000 */
[----:B------:R-:W-:Y:S02]  /*35c0*/  F2FP.BF16.F32.PACK_AB R7, R7, R42 ;  /* 0x0000002a0707723e */ /* 0x000fe400000010ff */
[----:B------:R-:W-:Y:S01]  /*35d0*/  FMUL R64, R11, R10 ;  /* 0x0000000a0b407220 */ /* 0x000fe20000400000 */
[----:B------:R-:W-:Y:S01]  /*35e0*/  FMUL R11, R87, -1.4426950216293334961 ;  /* 0xbfb8aa3b570b7820 */ /* 0x000fe20000400000 */
[----:B------:R-:W2:Y:S01]  /*35f0*/  MUFU.RCP R63, R5 ;  /* 0x00000005003f7308 */ /* 0x000ea20000001000 */
[----:B---3--:R-:W-:Y:S01]  /*3600*/  FADD R9, R18, 1 ;  /* 0x3f80000012097421 */ /* 0x008fe20000000000 */
[----:B------:R-:W-:Y:S01]  /*3610*/  FMUL R10, R85, -1.4426950216293334961 ;  /* 0xbfb8aa3b550a7820 */ /* 0x000fe20000400000 */
[----:B------:R-:W-:-:S05]  /*3620*/  FMUL R15, R86, -1.4426950216293334961 ;  /* 0xbfb8aa3b560f7820 */ /* 0x000fca0000400000 */
[----:B------:R-:W3:Y:S01]  /*3630*/  MUFU.EX2 R92, R92 ;  /* 0x0000005c005c7308 */ /* 0x000ee20000000800 */
[----:B-1----:R-:W-:-:S07]  /*3640*/  FADD R93, R93, 1 ;  /* 0x3f8000005d5d7421 */ /* 0x002fce0000000000 */
[----:B------:R-:W1:Y:S01]  /*3650*/  MUFU.RCP R60, R60 ;  /* 0x0000003c003c7308 */ /* 0x000e620000001000 */
[----:B--2---:R-:W-:-:S04]  /*3660*/  FMUL R18, R22, R63 ;  /* 0x0000003f16127220 */ /* 0x004fc80000400000 */
[----:B------:R-:W-:-:S03]  /*3670*/  FMUL R77, R77, R18 ;  /* 0x000000124d4d7220 */ /* 0x000fc60000400000 */
[----:B------:R-:W2:Y:S01]  /*3680*/  MUFU.RCP R5, R93 ;  /* 0x0000005d00057308 */ /* 0x000ea20000001000 */
[----:B---3--:R-:W-:-:S07]  /*3690*/  FADD R63, R92, 1 ;  /* 0x3f8000005c3f7421 */ /* 0x008fce0000000000 */
[----:B------:R-:W3:Y:S01]  /*36a0*/  MUFU.RCP R63, R63 ;  /* 0x0000003f003f7308 */ /* 0x000ee20000001000 */
[----:B-1----:R-:W-:-:S04]  /*36b0*/  FMUL R60, R19, R60 ;  /* 0x0000003c133c7220 */ /* 0x002fc80000400000 */
[----:B------:R-:W-:-:S03]  /*36c0*/  FMUL R79, R79, R60 ;  /* 0x0000003c4f4f7220 */ /* 0x000fc60000400000 */
[----:B------:R-:W1:Y:S01]  /*36d0*/  MUFU.RCP R89, R89 ;  /* 0x0000005900597308 */ /* 0x000e620000001000 */
[----:B--2---:R-:W-:-:S07]  /*36e0*/  FMUL R5, R23, R5 ;  /* 0x0000000517057220 */ /* 0x004fce0000400000 */
[----:B------:R-:W2:Y:S01]  /*36f0*/  MUFU.RCP R9, R9 ;  /* 0x0000000900097308 */ /* 0x000ea20000001000 */
[----:B---3--:R-:W-:Y:S01]  /*3700*/  FMUL R60, R16, R63 ;  /* 0x0000003f103c7220 */ /* 0x008fe20000400000 */
[----:B------:R-:W-:Y:S01]  /*3710*/  FMUL R63, R20, R5 ;  /* 0x00000005143f7220 */ /* 0x000fe20000400000 */
[----:B------:R-:W-:Y:S01]  /*3720*/  FMUL R20, R29, UR34 ;  /* 0x000000221d147c20 */ /* 0x000fe20008400000 */
[----:B------:R-:W-:Y:S01]  /*3730*/  FMUL R29, R28, UR34 ;  /* 0x000000221c1d7c20 */ /* 0x000fe20008400000 */
[----:B------:R-:W-:Y:S01]  /*3740*/  FMUL R60, R21, R60 ;  /* 0x0000003c153c7220 */ /* 0x000fe20000400000 */
[C---:B------:R-:W-:Y:S02]  /*3750*/  F2FP.BF16.F32.PACK_AB R5, R39.reuse, R22 ;  /* 0x000000162705723e */ /* 0x040fe400000010ff */
[----:B------:R-:W3:Y:S01]  /*3760*/  MUFU.EX2 R6, R6 ;  /* 0x0000000600067308 */ /* 0x000ee20000000800 */
[----:B-1----:R-:W-:-:S04]  /*3770*/  FMUL R89, R39, R89 ;  /* 0x0000005927597220 */ /* 0x002fc80000400000 */
[----:B------:R-:W-:-:S03]  /*3780*/  FMUL R76, R76, R89 ;  /* 0x000000594c4c7220 */ /* 0x000fc60000400000 */
[----:B------:R-:W1:Y:S01]  /*3790*/  MUFU.EX2 R14, R14 ;  /* 0x0000000e000e7308 */ /* 0x000e620000000800 */
[C---:B--2---:R-:W-:Y:S01]  /*37a0*/  FMUL R9, R4.reuse, R9 ;  /* 0x0000000904097220 */ /* 0x044fe20000400000 */
[----:B------:R-:W-:Y:S02]  /*37b0*/  F2FP.BF16.F32.PACK_AB R4, R4, R19 ;  /* 0x000000130404723e */ /* 0x000fe400000010ff */
[----:B------:R-:W-:Y:S01]  /*37c0*/  F2FP.BF16.F32.PACK_AB R19, R17, R66 ;  /* 0x000000421113723e */ /* 0x000fe200000010ff */
[----:B------:R-:W-:Y:S01]  /*37d0*/  FMUL R78, R78, R9 ;  /* 0x000000094e4e7220 */ /* 0x000fe20000400000 */
[----:B------:R-:W-:Y:S02]  /*37e0*/  F2FP.BF16.F32.PACK_AB R9, R47, R46 ;  /* 0x0000002e2f09723e */ /* 0x000fe400000010ff */
[----:B------:R-:W2:Y:S01]  /*37f0*/  MUFU.EX2 R11, R11 ;  /* 0x0000000b000b7308 */ /* 0x000ea20000000800 */
[----:B---3--:R-:W-:-:S07]  /*3800*/  FADD R6, R6, 1 ;  /* 0x3f80000006067421 */ /* 0x008fce0000000000 */
[----:B------:R-:W3:Y:S01]  /*3810*/  MUFU.EX2 R12, R12 ;  /* 0x0000000c000c7308 */ /* 0x000ee20000000800 */
[----:B-1----:R-:W-:-:S07]  /*3820*/  FADD R14, R14, 1 ;  /* 0x3f8000000e0e7421 */ /* 0x002fce0000000000 */
[----:B------:R-:W1:Y:S01]  /*3830*/  MUFU.EX2 R13, R13 ;  /* 0x0000000d000d7308 */ /* 0x000e620000000800 */
[----:B--2---:R-:W-:Y:S01]  /*3840*/  FADD R28, R11, 1 ;  /* 0x3f8000000b1c7421 */ /* 0x004fe20000000000 */
[----:B------:R-:W-:-:S06]  /*3850*/  F2FP.BF16.F32.PACK_AB R11, R51, R50 ;  /* 0x00000032330b723e */ /* 0x000fcc00000010ff */
[----:B------:R-:W2:Y:S01]  /*3860*/  MUFU.EX2 R8, R8 ;  /* 0x0000000800087308 */ /* 0x000ea20000000800 */
[----:B---3--:R-:W-:-:S07]  /*3870*/  FADD R12, R12, 1 ;  /* 0x3f8000000c0c7421 */ /* 0x008fce0000000000 */
[----:B------:R-:W3:Y:S01]  /*3880*/  MUFU.EX2 R10, R10 ;  /* 0x0000000a000a7308 */ /* 0x000ee20000000800 */
[----:B-1----:R-:W-:-:S07]  /*3890*/  FADD R13, R13, 1 ;  /* 0x3f8000000d0d7421 */ /* 0x002fce0000000000 */
[----:B------:R-:W1:Y:S01]  /*38a0*/  MUFU.EX2 R15, R15 ;  /* 0x0000000f000f7308 */ /* 0x000e620000000800 */
[----:B--2---:R-:W-:Y:S01]  /*38b0*/  FADD R46, R8, 1 ;  /* 0x3f800000082e7421 */ /* 0x004fe20000000000 */
[----:B------:R-:W-:-:S06]  /*38c0*/  F2FP.BF16.F32.PACK_AB R8, R45, R44 ;  /* 0x0000002c2d08723e */ /* 0x000fcc00000010ff */
[----:B------:R-:W2:Y:S01]  /*38d0*/  MUFU.RCP R89, R14 ;  /* 0x0000000e00597308 */ /* 0x000ea20000001000 */
[----:B---3--:R-:W-:Y:S01]  /*38e0*/  FADD R92, R10, 1 ;  /* 0x3f8000000a5c7421 */ /* 0x008fe20000000000 */
[----:B------:R-:W-:-:S06]  /*38f0*/  F2FP.BF16.F32.PACK_AB R10, R49, R48 ;  /* 0x00000030310a723e */ /* 0x000fcc00000010ff */
[----:B------:R3:W4:Y:S01]  /*3900*/  MUFU.RCP R18, R6 ;  /* 0x0000000600127308 */ /* 0x0007220000001000 */
[----:B-1----:R-:W-:-:S07]  /*3910*/  FADD R15, R15, 1 ;  /* 0x3f8000000f0f7421 */ /* 0x002fce0000000000 */
[----:B------:R-:W1:Y:S01]  /*3920*/  MUFU.RCP R84, R12 ;  /* 0x0000000c00547308 */ /* 0x000e620000001000 */
[----:B--2---:R-:W-:Y:S01]  /*3930*/  FMUL R89, R66, R89 ;  /* 0x0000005942597220 */ /* 0x004fe20000400000 */
[----:B------:R-:W-:-:S06]  /*3940*/  F2FP.BF16.F32.PACK_AB R14, R57, R56 ;  /* 0x00000038390e723e */ /* 0x000fcc00000010ff */
[----:B------:R-:W2:Y:S01]  /*3950*/  MUFU.RCP R21, R13 ;  /* 0x0000000d00157308 */ /* 0x000ea20000001000 */
[----:B---3--:R-:W-:Y:S01]  /*3960*/  F2FP.BF16.F32.PACK_AB R6, R41, R40 ;  /* 0x000000282906723e */ /* 0x008fe200000010ff */
[----:B----4-:R-:W-:Y:S01]  /*3970*/  FMUL R22, R17, R18 ;  /* 0x0000001211167220 */ /* 0x010fe20000400000 */
[----:B------:R-:W-:Y:S01]  /*3980*/  FMUL R40, R34, R89 ;  /* 0x0000005922287220 */ /* 0x000fe20000400000 */
[----:B------:R-:W-:Y:S02]  /*3990*/  F2FP.BF16.F32.PACK_AB R18, R81, R86 ;  /* 0x000000565112723e */ /* 0x000fe400000010ff */
[----:B------:R-:W-:Y:S01]  /*39a0*/  FMUL R39, R35, R22 ;  /* 0x0000001623277220 */ /* 0x000fe20000400000 */
[----:B------:R-:W-:Y:S01]  /*39b0*/  F2FP.BF16.F32.PACK_AB R22, R33, R32 ;  /* 0x000000202116723e */ /* 0x000fe200000010ff */
[----:B------:R-:W3:Y:S01]  /*39c0*/  MUFU.RCP R28, R28 ;  /* 0x0000001c001c7308 */ /* 0x000ee20000001000 */
[----:B-1----:R-:W-:Y:S01]  /*39d0*/  FMUL R84, R81, R84 ;  /* 0x0000005451547220 */ /* 0x002fe20000400000 */
[----:B------:R-:W-:-:S02]  /*39e0*/  F2FP.BF16.F32.PACK_AB R12, R16, R23 ;  /* 0x00000017100c723e */ /* 0x000fc400000010ff */
[----:B------:R-:W-:Y:S01]  /*39f0*/  F2FP.BF16.F32.PACK_AB R23, R35, R34 ;  /* 0x000000222317723e */ /* 0x000fe200000010ff */
[----:B------:R-:W-:Y:S01]  /*3a00*/  FMUL R34, R33, R84 ;  /* 0x0000005421227220 */ /* 0x000fe20000400000 */
[----:B------:R-:W-:Y:S02]  /*3a10*/  F2FP.BF16.F32.PACK_AB R17, R85, R88 ;  /* 0x000000585511723e */ /* 0x000fe400000010ff */
[----:B------:R-:W1:Y:S01]  /*3a20*/  MUFU.RCP R41, R46 ;  /* 0x0000002e00297308 */ /* 0x000e620000001000 */
[----:B--2---:R-:W-:Y:S01]  /*3a30*/  FMUL R21, R88, R21 ;  /* 0x0000001558157220 */ /* 0x004fe20000400000 */
[----:B------:R-:W-:Y:S02]  /*3a40*/  F2FP.BF16.F32.PACK_AB R13, R55, R54 ;  /* 0x00000036370d723e */ /* 0x000fe400000010ff */
[----:B------:R-:W-:Y:S01]  /*3a50*/  F2FP.BF16.F32.PACK_AB R16, R87, R90 ;  /* 0x0000005a5710723e */ /* 0x000fe200000010ff */
[----:B------:R-:W-:Y:S01]  /*3a60*/  FMUL R33, R30, R21 ;  /* 0x000000151e217220 */ /* 0x000fe20000400000 */
[----:B------:R-:W-:-:S02]  /*3a70*/  F2FP.BF16.F32.PACK_AB R21, R31, R30 ;  /* 0x0000001e1f15723e */ /* 0x000fc400000010ff */
[----:B------:R2:W4:Y:S01]  /*3a80*/  MUFU.RCP R91, R15 ;  /* 0x0000000f005b7308 */ /* 0x0005220000001000 */
[----:B---3--:R-:W-:Y:S01]  /*3a90*/  FMUL R45, R87, R28 ;  /* 0x0000001c572d7220 */ /* 0x008fe20000400000 */
[----:B------:R-:W-:Y:S02]  /*3aa0*/  MOV R28, UR6 ;  /* 0x00000006001c7c02 */ /* 0x000fe40008000f00 */
[----:B------:R-:W-:Y:S02]  /*3ab0*/  F2FP.BF16.F32.PACK_AB R30, R82, R83 ;  /* 0x00000053521e723e */ /* 0x000fe400000010ff */
[----:B------:R-:W-:Y:S02]  /*3ac0*/  LEA R44, R28, R69, 0xd ;  /* 0x000000451c2c7211 */ /* 0x000fe400078e68ff */
[----:B------:R-:W3:Y:S01]  /*3ad0*/  MUFU.RCP R92, R92 ;  /* 0x0000005c005c7308 */ /* 0x000ee20000001000 */
[----:B-1----:R-:W-:Y:S01]  /*3ae0*/  FMUL R42, R90, R41 ;  /* 0x000000295a2a7220 */ /* 0x002fe20000400000 */
[C---:B------:R-:W-:Y:S01]  /*3af0*/  FMUL R41, R20.reuse, R45 ;  /* 0x0000002d14297220 */ /* 0x040fe20000400000 */
[----:B------:R-:W-:-:S02]  /*3b00*/  F2FP.BF16.F32.PACK_AB R20, R20, R29 ;  /* 0x0000001d1414723e */ /* 0x000fc400000010ff */
[C---:B------:R-:W-:Y:S01]  /*3b10*/  LEA R46, R28.reuse, R3, 0xd ;  /* 0x000000031c2e7211 */ /* 0x040fe200078e68ff */
[----:B------:R-:W-:Y:S01]  /*3b20*/  FMUL R42, R29, R42 ;  /* 0x0000002a1d2a7220 */ /* 0x000fe20000400000 */
[----:B------:R-:W-:Y:S01]  /*3b30*/  LEA R45, R28, R68, 0xd ;  /* 0x000000441c2d7211 */ /* 0x000fe200078e68ff */
[----:B------:R-:W-:Y:S01]  /*3b40*/  STS.128 [R75], R20 ;  /* 0x000000144b007388 */ /* 0x000fe20000000c00 */
[----:B--2---:R-:W-:Y:S01]  /*3b50*/  F2FP.BF16.F32.PACK_AB R15, R59, R58 ;  /* 0x0000003a3b0f723e */ /* 0x004fe200000010ff */
[----:B----4-:R-:W-:Y:S01]  /*3b60*/  FMUL R91, R86, R91 ;  /* 0x0000005b565b7220 */ /* 0x010fe20000400000 */
[----:B------:R-:W-:Y:S01]  /*3b70*/  LEA R28, R28, R70, 0xd ;  /* 0x000000461c1c7211 */ /* 0x000fe200078e68ff */
[----:B------:R1:W-:Y:S01]  /*3b80*/  STS.128 [R46], R4 ;  /* 0x000000042e007388 */ /* 0x0003e20000000c00 */
[----:B------:R-:W-:Y:S01]  /*3b90*/  F2FP.BF16.F32.PACK_AB R29, R25, R24 ;  /* 0x00000018191d723e */ /* 0x000fe200000010ff */
[----:B------:R-:W-:Y:S01]  /*3ba0*/  FMUL R35, R32, R91 ;  /* 0x0000005b20237220 */ /* 0x000fe20000400000 */
[----:B------:R-:W-:Y:S01]  /*3bb0*/  F2FP.BF16.F32.PACK_AB R25, R53, R52 ;  /* 0x000000343519723e */ /* 0x000fe200000010ff */
[----:B------:R-:W-:Y:S01]  /*3bc0*/  STS.128 [R45], R8 ;  /* 0x000000082d007388 */ /* 0x000fe20000000c00 */
[----:B---3--:R-:W-:Y:S01]  /*3bd0*/  FMUL R92, R85, R92 ;  /* 0x0000005c555c7220 */ /* 0x008fe20000400000 */
[----:B------:R-:W-:-:S02]  /*3be0*/  F2FP.BF16.F32.PACK_AB R24, R67, R80 ;  /* 0x000000504318723e */ /* 0x000fc400000010ff */
[----:B------:R2:W-:Y:S01]  /*3bf0*/  STS.128 [R44], R12 ;  /* 0x0000000c2c007388 */ /* 0x0005e20000000c00 */
[----:B------:R-:W-:Y:S01]  /*3c00*/  FMUL R32, R31, R92 ;  /* 0x0000005c1f207220 */ /* 0x000fe20000400000 */
[----:B------:R-:W-:Y:S02]  /*3c10*/  F2FP.BF16.F32.PACK_AB R31, R27, R26 ;  /* 0x0000001a1b1f723e */ /* 0x000fe400000010ff */
[----:B------:R3:W-:Y:S01]  /*3c20*/  STS.128 [R28], R16 ;  /* 0x000000101c007388 */ /* 0x0007e20000000c00 */
[----:B------:R-:W-:Y:S02]  /*3c30*/  F2FP.BF16.F32.PACK_AB R27, R37, R38 ;  /* 0x00000026251b723e */ /* 0x000fe400000010ff */
[----:B------:R-:W-:Y:S02]  /*3c40*/  F2FP.BF16.F32.PACK_AB R26, R43, R36 ;  /* 0x000000242b1a723e */ /* 0x000fe400000010ff */
[----:B-1----:R-:W-:Y:S02]  /*3c50*/  F2FP.BF16.F32.PACK_AB R7, R64, R65 ;  /* 0x000000414007723e */ /* 0x002fe400000010ff */
[----:B------:R-:W-:-:S02]  /*3c60*/  F2FP.BF16.F32.PACK_AB R6, R61, R62 ;  /* 0x0000003e3d06723e */ /* 0x000fc400000010ff */
[----:B------:R-:W-:Y:S02]  /*3c70*/  F2FP.BF16.F32.PACK_AB R5, R76, R77 ;  /* 0x0000004d4c05723e */ /* 0x000fe400000010ff */
[----:B------:R-:W-:Y:S02]  /*3c80*/  F2FP.BF16.F32.PACK_AB R4, R78, R79 ;  /* 0x0000004f4e04723e */ /* 0x000fe400000010ff */
[----:B--2---:R-:W-:Y:S02]  /*3c90*/  MOV R12, UR12 ;  /* 0x0000000c000c7c02 */ /* 0x004fe40008000f00 */
[----:B------:R-:W-:Y:S02]  /*3ca0*/  F2FP.BF16.F32.PACK_AB R11, R39, R40 ;  /* 0x00000028270b723e */ /* 0x000fe400000010ff */
[C---:B------:R-:W-:Y:S02]  /*3cb0*/  LEA R14, R12.reuse, R71, 0xd ;  /* 0x000000470c0e7211 */ /* 0x040fe400078e68ff */
[----:B------:R-:W-:-:S02]  /*3cc0*/  LEA R13, R12, R72, 0xd ;  /* 0x000000480c0d7211 */ /* 0x000fc400078e68ff */
[----:B---3--:R-:W-:Y:S01]  /*3cd0*/  F2FP.BF16.F32.PACK_AB R28, R60, R63 ;  /* 0x0000003f3c1c723e */ /* 0x008fe200000010ff */
[----:B------:R1:W-:Y:S01]  /*3ce0*/  STS.128 [R14], R4 ;  /* 0x000000040e007388 */ /* 0x0003e20000000c00 */
[----:B------:R-:W-:Y:S02]  /*3cf0*/  LEA R15, R12, R73, 0xd ;  /* 0x000000490c0f7211 */ /* 0x000fe400078e68ff */
[----:B------:R-:W-:Y:S01]  /*3d00*/  F2FP.BF16.F32.PACK_AB R10, R34, R35 ;  /* 0x00000023220a723e */ /* 0x000fe200000010ff */
[----:B------:R1:W-:Y:S01]  /*3d10*/  STS.128 [R13], R24 ;  /* 0x000000180d007388 */ /* 0x0003e20000000c00 */
[----:B------:R-:W-:Y:S02]  /*3d20*/  F2FP.BF16.F32.PACK_AB R9, R32, R33 ;  /* 0x000000212009723e */ /* 0x000fe400000010ff */
[----:B------:R-:W-:Y:S01]  /*3d30*/  F2FP.BF16.F32.PACK_AB R8, R41, R42 ;  /* 0x0000002a2908723e */ /* 0x000fe200000010ff */
[----:B------:R1:W-:Y:S01]  /*3d40*/  STS.128 [R15], R28 ;  /* 0x0000001c0f007388 */ /* 0x0003e20000000c00 */
[----:B------:R-:W-:-:S05]  /*3d50*/  LEA R12, R12, R74, 0xd ;  /* 0x0000004a0c0c7211 */ /* 0x000fca00078e68ff */
[----:B------:R1:W-:Y:S01]  /*3d60*/  STS.128 [R12], R8 ;  /* 0x000000080c007388 */ /* 0x0003e20000000c00 */
[----:B------:R2:W-:Y:S06]  /*3d70*/  MEMBAR.ALL.CTA ;  /* 0x0000000000007992 */ /* 0x0005ec0000008000 */
[----:B--2---:R-:W2:Y:S02]  /*3d80*/  FENCE.VIEW.ASYNC.S ;  /* 0x00000000000073c6 */ /* 0x004ea40000000000 */
[----:B--2---:R-:W-:Y:S06]  /*3d90*/  BAR.SYNC.DEFER_BLOCKING 0x1, 0x80 ;  /* 0x0042000000007b1d */ /* 0x004fec0000010000 */
[----:B------:R-:W-:Y:S05]  /*3da0*/  BRA.U UP0, `(.L_x_48) ;  /* 0x0000000100687547 */ /* 0x000fea000b800000 */
[----:B------:R-:W2:Y:S01]  /*3db0*/  S2UR UR4, SR_CgaCtaId ;  /* 0x00000000000479c3 */ /* 0x000ea20000008800 */
[----:B------:R-:W-:Y:S01]  /*3dc0*/  USHF.L.U32 UR8, UR8, 0xc, URZ ;  /* 0x0000000c08087899 */ /* 0x000fe200080006ff */
[----:B------:R-:W-:Y:S01]  /*3dd0*/  UMOV UR14, 0x400 ;  /* 0x00000400000e7882 */ /* 0x000fe20000000000 */
[----:B------:R-:W-:Y:S02]  /*3de0*/  USHF.L.U32 UR6, UR6, 0xc, URZ ;  /* 0x0000000c06067899 */ /* 0x000fe400080006ff */
[----:B------:R-:W-:Y:S02]  /*3df0*/  USHF.L.U32 UR12, UR12, 0xc, URZ ;  /* 0x0000000c0c0c7899 */ /* 0x000fe400080006ff */
[----:B------:R-:W-:Y:S02]  /*3e00*/  UIADD3 UR42, UP1, UPT, UR32, 0x140, URZ ;  /* 0x00000140202a7890 */ /* 0x000fe4000ff3e0ff */
[----:B------:R-:W-:Y:S02]  /*3e10*/  UIADD3 UR8, UPT, UPT, UR8, UR8, URZ ;  /* 0x0000000808087290 */ /* 0x000fe4000fffe0ff */
[----:B------:R-:W-:-:S02]  /*3e20*/  UIADD3 UR6, UPT, UPT, UR6, UR6, URZ ;  /* 0x0000000606067290 */ /* 0x000fc4000fffe0ff */
[----:B------:R-:W-:Y:S02]  /*3e30*/  UIADD3 UR40, UP0, UPT, UR32, 0x1c0, URZ ;  /* 0x000001c020287890 */ /* 0x000fe4000ff1e0ff */
[----:B------:R-:W-:Y:S02]  /*3e40*/  UIADD3.X UR43, UPT, UPT, URZ, UR33, URZ, UP1, !UPT ;  /* 0x00000021ff2b7290 */ /* 0x000fe40008ffe4ff */
[----:B------:R-:W-:Y:S02]  /*3e50*/  UIADD3 UR5, UPT, UPT, UR9, 0x20, URZ ;  /* 0x0000002009057890 */ /* 0x000fe4000fffe0ff */
[----:B------:R-:W-:Y:S01]  /*3e60*/  UIADD3.X UR41, UPT, UPT, URZ, UR33, URZ, UP0, !UPT ;  /* 0x00000021ff297290 */ /* 0x000fe200087fe4ff */
[----:B--2---:R-:W-:-:S04]  /*3e70*/  MOV R0, UR4 ;  /* 0x0000000400007c02 */ /* 0x004fc80008000f00 */
[----:B------:R-:W-:-:S13]  /*3e80*/  R2UR UR4, R0 ;  /* 0x00000000000472ca */ /* 0x000fda00000e0000 */
[----:B------:R-:W-:-:S03]  /*3e90*/  ULEA UR4, UR4, UR14, 0x18 ;  /* 0x0000000e04047291 */ /* 0x000fc6000f8ec0ff */
[----:B------:R-:W-:Y:S01]  /*3ea0*/  UMOV UR14, UR10 ;  /* 0x0000000a000e7c82 */ /* 0x000fe20008000000 */
[----:B------:R-:W-:Y:S02]  /*3eb0*/  UIADD3 UR12, UPT, UPT, UR4, UR12, UR12 ;  /* 0x0000000c040c7290 */ /* 0x000fe4000fffe00c */
[----:B------:R-:W-:Y:S02]  /*3ec0*/  UIADD3 UR8, UPT, UPT, UR8, 0x400, UR4 ;  /* 0x0000040008087890 */ /* 0x000fe4000fffe004 */
[----:B------:R-:W-:Y:S02]  /*3ed0*/  UIADD3 UR4, UPT, UPT, UR6, 0x400, UR4 ;  /* 0x0000040006047890 */ /* 0x000fe4000fffe004 */
[----:B------:R-:W-:Y:S01]  /*3ee0*/  UIADD3 UR12, UPT, UPT, UR12, 0x8400, URZ ;  /* 0x000084000c0c7890 */ /* 0x000fe2000fffe0ff */
[----:B------:R-:W-:-:S04]  /*3ef0*/  UMOV UR6, UR10 ;  /* 0x0000000a00067c82 */ /* 0x000fc80008000000 */
[----:B------:R2:W-:Y:S02]  /*3f00*/  UTMASTG.2D [UR8], [UR42], desc[URZ] ;  /* 0x0000ff082a0073b5 */ /* 0x0005e40008009000 */
[----:B------:R2:W-:Y:S02]  /*3f10*/  UTMASTG.2D [UR4], [UR42], desc[URZ] ;  /* 0x0000ff042a0073b5 */ /* 0x0005e40008009000 */
[----:B------:R2:W-:Y:S01]  /*3f20*/  UTMASTG.2D [UR12], [UR40], desc[URZ] ;  /* 0x0000ff0c280073b5 */ /* 0x0005e20008009000 */
[----:B------:R0:W-:Y:S01]  /*3f30*/  UTMACMDFLUSH ;  /* 0x00000000000079b7 */ /* 0x0001e20000000000 */
[----:B--2---:R-:W-:-:S04]  /*3f40*/  DEPBAR.LE SB0, 0x3 ;  /* 0x000080c00000791a */ /* 0x004fc80000000000 */
.L_x_48:
[----:B------:R-:W-:Y:S01]  /*3f50*/  BAR.SYNC.DEFER_BLOCKING 0x1, 0x80 ;  /* 0x0042000000007b1d */ /* 0x000fe20000010000 */
[----:B------:R-:W-:Y:S02]  /*3f60*/  UIADD3 UR5, UPT, UPT, UR36, -0x1, URZ ;  /* 0xffffffff24057890 */ /* 0x000fe4000fffe0ff */
[----:B------:R-:W-:Y:S02]  /*3f70*/  UIADD3 UR4, UPT, UPT, UR36, 0x2, URZ ;  /* 0x0000000224047890 */ /* 0x000fe4000fffe0ff */
[----:B------:R-:W-:Y:S02]  /*3f80*/  UISETP.GE.U32.AND UP0, UPT, UR5, 0x6, UPT ;  /* 0x000000060500788c */ /* 0x000fe4000bf06070 */
[----:B------:R-:W-:Y:S02]  /*3f90*/  UIADD3 UR38, UPT, UPT, UR38, 0x40, URZ ;  /* 0x0000004026267890 */ /* 0x000fe4000fffe0ff */
[----:B------:R-:W-:Y:S02]  /*3fa0*/  UIADD3 UR37, UPT, UPT, UR37, 0x1, URZ ;  /* 0x0000000125257890 */ /* 0x000fe4000fffe0ff */
[----:B------:R-:W-:-:S02]  /*3fb0*/  UIADD3 UR35, UPT, UPT, UR35, 0x2, URZ ;  /* 0x0000000223237890 */ /* 0x000fc4000fffe0ff */
[----:B------:R-:W-:Y:S02]  /*3fc0*/  UIADD3 UR13, UPT, UPT, UR13, 0x20, URZ ;  /* 0x000000200d0d7890 */ /* 0x000fe4000fffe0ff */
[----:B------:R-:W-:Y:S01]  /*3fd0*/  UIADD3 UR9, UPT, UPT, UR9, 0x40, URZ ;  /* 0x0000004009097890 */ /* 0x000fe2000fffe0ff */
[----:B------:R-:W-:Y:S01]  /*3fe0*/  UMOV UR36, UR4 ;  /* 0x0000000400247c82 */ /* 0x000fe20008000000 */
[----:B------:R-:W-:Y:S10]  /*3ff0*/  BRA.U !UP0, `(.L_x_49) ;  /* 0xffffffe508f47547 */ /* 0x000ff4000b83ffff */
[----:B------:R-:W2:Y:S01]  /*4000*/  LDCU.64 UR4, c[0x0][0x5c0] ;  /* 0x0000b800ff0477ac */ /* 0x000ea20008000a00 */
[----:B------:R-:W-:Y:S01]  /*4010*/  UIADD3 UR7, UPT, UPT, UR31, UR7, URZ ;  /* 0x000000071f077290 */ /* 0x000fe2000fffe0ff */
[----:B------:R-:W-:Y:S01]  /*4020*/  ELECT P0, URZ, PT ;  /* 0x0000000000ff782f */ /* 0x000fe20003800000 */
[----:B------:R-:W-:Y:S02]  /*4030*/  UIADD3 UR26, UPT, UPT, UR26, 0x60, URZ ;  /* 0x000000601a1a7890 */ /* 0x000fe4000fffe0ff */
[----:B------:R-:W-:Y:S02]  /*4040*/  UIADD3 UR28, UPT, UPT, UR28, 0x1, URZ ;  /* 0x000000011c1c7890 */ /* 0x000fe4000fffe0ff */
[----:B------:R-:W-:Y:S02]  /*4050*/  UPRMT UR26, UR27, 0x654, UR26 ;  /* 0x000006541b1a7896 */ /* 0x000fe4000800001a */
[----:B------:R-:W-:Y:S02]  /*4060*/  UISETP.NE.AND UP0, UPT, UR28, 0x2, UPT ;  /* 0x000000021c00788c */ /* 0x000fe4000bf05270 */
[----:B------:R-:W-:-:S02]  /*4070*/  UIADD3 UR29, UPT, UPT, UR29, 0x1, URZ ;  /* 0x000000011d1d7890 */ /* 0x000fc4000fffe0ff */
[----:B--2---:R-:W-:Y:S02]  /*4080*/  UIMAD.WIDE.U32 UR8, UR7, UR5, URZ ;  /* 0x00000005070872a5 */ /* 0x004fe4000f8e00ff */
[----:B-1----:R-:W-:Y:S01]  /*4090*/  @P0 IMAD.MOV.U32 R4, RZ, RZ, 0x1 ;  /* 0x00000001ff040424 */ /* 0x002fe200078e00ff */
[----:B------:R-:W1:Y:S03]  /*40a0*/  LDCU UR5, c[0x0][0x5d0] ;  /* 0x0000ba00ff0577ac */ /* 0x000e660008000800 */
[----:B------:R2:W-:Y:S01]  /*40b0*/  @P0 SYNCS.ARRIVE.TRANS64.RED.ART0 RZ, [UR26], R4 ;  /* 0x00000004ffff09a7 */ /* 0x0005e2000850041a */
[----:B------:R-:W-:Y:S02]  /*40c0*/  UIADD3 UR6, UPT, UPT, UR7, -UR9, URZ ;  /* 0x8000000907067290 */ /* 0x000fe4000fffe0ff */
[----:B------:R-:W-:Y:S02]  /*40d0*/  USEL UR28, UR28, URZ, UP0 ;  /* 0x000000ff1c1c7287 */ /* 0x000fe40008000000 */
[----:B------:R-:W-:-:S04]  /*40e0*/  USHF.R.U32.HI UR6, URZ, UR20, UR6 ;  /* 0x00000014ff067299 */ /* 0x000fc80008011606 */
[----:B------:R-:W-:-:S04]  /*40f0*/  UIADD3 UR6, UPT, UPT, UR9, UR6, URZ ;  /* 0x0000000609067290 */ /* 0x000fc8000fffe0ff */
[----:B------:R-:W-:-:S04]  /*4100*/  USHF.R.U32.HI UR8, URZ, UR19, UR6 ;  /* 0x00000013ff087299 */ /* 0x000fc80008011606 */
[----:B------:R-:W-:-:S04]  /*4110*/  UIADD3 UR8, UPT, UPT, -UR8, URZ, URZ ;  /* 0x000000ff08087290 */ /* 0x000fc8000fffe1ff */
[----:B------:R-:W-:-:S04]  /*4120*/  UIMAD UR8, UR4, UR8, UR7 ;  /* 0x00000008040872a4 */ /* 0x000fc8000f8e0207 */
[----:B-1----:R-:W-:Y:S01]  /*4130*/  UIMAD.WIDE.U32 UR12, UR8, UR5, URZ ;  /* 0x00000005080c72a5 */ /* 0x002fe2000f8e00ff */
[----:B------:R-:W1:Y:S06]  /*4140*/  LDCU.64 UR4, c[0x0][0x5d8] ;  /* 0x0000bb00ff0477ac */ /* 0x000e6c0008000a00 */
[----:B------:R-:W-:Y:S02]  /*4150*/  UMOV UR9, UR13 ;  /* 0x0000000d00097c82 */ /* 0x000fe40008000000 */
[----:B------:R-:W-:-:S04]  /*4160*/  UIADD3 UR6, UPT, UPT, UR8, -UR9, URZ ;  /* 0x8000000908067290 */ /* 0x000fc8000fffe0ff */
[----:B------:R-:W-:-:S04]  /*4170*/  USHF.R.U32.HI UR6, URZ, UR18, UR6 ;  /* 0x00000012ff067299 */ /* 0x000fc80008011606 */
[----:B------:R-:W-:-:S04]  /*4180*/  UIADD3 UR6, UPT, UPT, UR9, UR6, URZ ;  /* 0x0000000609067290 */ /* 0x000fc8000fffe0ff */
[----:B------:R-:W-:-:S04]  /*4190*/  USHF.R.U32.HI UR6, URZ, UR15, UR6 ;  /* 0x0000000fff067299 */ /* 0x000fc80008011606 */
[----:B-1----:R-:W-:-:S07]  /*41a0*/  UIMAD.WIDE.U32 UR12, UR6, UR5, URZ ;  /* 0x00000005060c72a5 */ /* 0x002fce000f8e00ff */
[----:B------:R-:W-:Y:S02]  /*41b0*/  UMOV UR9, UR13 ;  /* 0x0000000d00097c82 */ /* 0x000fe40008000000 */
[----:B------:R-:W-:-:S04]  /*41c0*/  UIADD3 UR5, UPT, UPT, UR6, -UR9, URZ ;  /* 0x8000000906057290 */ /* 0x000fc8000fffe0ff */
[----:B------:R-:W-:-:S04]  /*41d0*/  USHF.R.U32.HI UR5, URZ, UR17, UR5 ;  /* 0x00000011ff057299 */ /* 0x000fc80008011605 */
[----:B------:R-:W-:-:S04]  /*41e0*/  UIADD3 UR9, UPT, UPT, UR9, UR5, URZ ;  /* 0x0000000509097290 */ /* 0x000fc8000fffe0ff */
[----:B------:R-:W-:-:S03]  /*41f0*/  USHF.R.U32.HI UR9, URZ, UR16, UR9 ;  /* 0x00000010ff097299 */ /* 0x000fc60008011609 */
[----:B------:R-:W1:Y:S01]  /*4200*/  LDCU UR5, c[0x0][0x5cc] ;  /* 0x0000b980ff0577ac */ /* 0x000e620008000800 */
[----:B------:R-:W-:-:S04]  /*4210*/  UIADD3 UR9, UPT, UPT, -UR9, URZ, URZ ;  /* 0x000000ff09097290 */ /* 0x000fc8000fffe1ff */
[----:B------:R-:W-:Y:S02]  /*4220*/  UIMAD UR4, UR4, UR9, UR6 ;  /* 0x00000009040472a4 */ /* 0x000fe4000f8e0206 */
[----:B------:R-:W-:Y:S02]  /*4230*/  USEL UR9, URZ, 0x1, UP0 ;  /* 0x00000001ff097887 */ /* 0x000fe40008000000 */
[----:B------:R-:W-:Y:S02]  /*4240*/  UISETP.GE.AND UP0, UPT, UR7, 0x100, UPT ;  /* 0x000001000700788c */ /* 0x000fe4000bf06270 */
[----:B------:R-:W-:Y:S02]  /*4250*/  UIADD3 UR6, UPT, UPT, -UR6, URZ, URZ ;  /* 0x000000ff06067290 */ /* 0x000fe4000fffe1ff */
[----:B------:R-:W-:Y:S02]  /*4260*/  LOP3.LUT R2, R2, UR9, RZ, 0x3c, !PT ;  /* 0x0000000902027c12 */ /* 0x000fe4000f8e3cff */
[----:B-1----:R-:W-:-:S03]  /*4270*/  UIMAD UR6, UR5, UR6, UR8 ;  /* 0x00000006050672a4 */ /* 0x002fc6000f8e0208 */
[----:B--2---:R-:W-:Y:S09]  /*4280*/  BRA.U !UP0, `(.L_x_50) ;  /* 0xffffffe108f07547 */ /* 0x004ff2000b83ffff */
.L_x_46:
[----:B------:R-:W-:-:S09]  /*4290*/  UISETP.NE.AND UP0, UPT, UR23, URZ, UPT ;  /* 0x000000ff1700728c */ /* 0x000fd2000bf05270 */
[----:B------:R-:W-:Y:S05]  /*42a0*/  BRA.U UP0, `(.L_x_51) ;  /* 0x0000000100207547 */ /* 0x000fea000b800000 */
[----:B------:R-:W1:Y:S01]  /*42b0*/  S2UR UR4, SR_CgaCtaId ;  /* 0x00000000000479c3 */ /* 0x000e620000008800 */
[----:B------:R-:W-:Y:S01]  /*42c0*/  ELECT P0, URZ, PT ;  /* 0x0000000000ff782f */ /* 0x000fe20003800000 */
[----:B------:R-:W-:-:S06]  /*42d0*/  IMAD.MOV.U32 R2, RZ, RZ, 0x1 ;  /* 0x00000001ff027424 */ /* 0x000fcc00078e00ff */
[----:B------:R-:W-:Y:S06]  /*42e0*/  UVIRTCOUNT.DEALLOC.SMPOOL 0x80 ;  /* 0x000000800000784c */ /* 0x000fec0000000000 */
[----:B------:R-:W-:Y:S01]  /*42f0*/  @P0 MOV R3, 0x40 ;  /* 0x0000004000030802 */ /* 0x000fe20000000f00 */
[----:B-1----:R-:W-:-:S05]  /*4300*/  @P0 IMAD.U32 R0, RZ, RZ, UR4 ;  /* 0x00000004ff000e24 */ /* 0x002fca000f8e00ff */
[----:B------:R-:W-:-:S05]  /*4310*/  @P0 LEA R3, R0, R3, 0x18 ;  /* 0x0000000300030211 */ /* 0x000fca00078ec0ff */
[----:B------:R1:W-:Y:S02]  /*4320*/  @P0 STS.U8 [R3], R2 ;  /* 0x0000000203000388 */ /* 0x0003e40000000000 */
.L_x_51:
[----:B------:R-:W-:Y:S06]  /*4330*/  BAR.SYNC.DEFER_BLOCKING 0x1, 0x80 ;  /* 0x0042000000007b1d */ /* 0x000fec0000010000 */
[----:B------:R-:W-:Y:S05]  /*4340*/  BRA.U UP0, `(.L_x_52) ;  /* 0x0000000100c47547 */ /* 0x000fea000b800000 */
[----:B-1----:R-:W1:Y:S01]  /*4350*/  S2R R3, SR_CgaCtaId ;  /* 0x0000000000037919 */ /* 0x002e620000008800 */
[----:B------:R-:W-:Y:S02]  /*4360*/  MOV R2, 0x400 ;  /* 0x0000040000027802 */ /* 0x000fe40000000f00 */
[----:B------:R-:W-:Y:S01]  /*4370*/  LOP3.LUT R4, R0, 0x1, RZ, 0x3c, !PT ;  /* 0x0000000100047812 */ /* 0x000fe200078e3cff */
[----:B------:R-:W-:Y:S01]  /*4380*/  IMAD.MOV.U32 R0, RZ, RZ, 0x1 ;  /* 0x00000001ff007424 */ /* 0x000fe200078e00ff */
[----:B-1----:R-:W-:-:S05]  /*4390*/  LEA R2, R3, R2, 0x18 ;  /* 0x0000000203027211 */ /* 0x002fca00078ec0ff */
[----:B------:R-:W-:-:S05]  /*43a0*/  VIADD R5, R2, 0x70 ;  /* 0x0000007002057836 */ /* 0x000fca0000000000 */
[----:B------:R-:W-:-:S04]  /*43b0*/  PRMT R5, R4, 0x654, R5 ;  /* 0x0000065404057816 */ /* 0x000fc80000000005 */
[----:B------:R1:W-:Y:S01]  /*43c0*/  SYNCS.ARRIVE.TRANS64.RED.ART0 RZ, [R5+URZ], R0 ;  /* 0x0000000005ff79a7 */ /* 0x0003e200085004ff */
[----:B------:R-:W2:Y:S02]  /*43d0*/  SYNCS.PHASECHK.TRANS64.TRYWAIT P0, [R2+URZ+0x70], RZ ;  /* 0x000070ff020075a7 */ /* 0x000ea400080011ff */
[----:B-12---:R-:W-:Y:S05]  /*43e0*/  @!P0 BRA `(.L_x_53) ;  /* 0x0000000400848947 */ /* 0x006fea0003800000 */
.L_x_67:
[----:B------:R-:W-:Y:S01]  /*43f0*/  NOP ;  /* 0x0000000000007918 */ /* 0x000fe20000000000 */
[----:B------:R-:W-:Y:S01]  /*4400*/  MOV R0, 0x50 ;  /* 0x0000005000007802 */ /* 0x000fe20000000f00 */
[----:B------:R-:W-:Y:S01]  /*4410*/  ULOP3.LUT UR8, UR11, 0xffff, URZ, 0xc0, !UPT ;  /* 0x0000ffff0b087892 */ /* 0x000fe2000f8ec0ff */
[----:B------:R-:W-:Y:S02]  /*4420*/  UMOV UR5, 0x1 ;  /* 0x0000000100057882 */ /* 0x000fe40000000000 */
[----:B------:R-:W-:Y:S01]  /*4430*/  LEA R3, R3, R0, 0x18 ;  /* 0x0000000003037211 */ /* 0x000fe200078ec0ff */
[----:B------:R-:W-:Y:S01]  /*4440*/  USHF.R.U32.HI UR8, URZ, 0x5, UR8 ;  /* 0x00000005ff087899 */ /* 0x000fe20008011608 */
[----:B------:R-:W-:-:S03]  /*4450*/  UMOV UR4, 0xffff ;  /* 0x0000ffff00047882 */ /* 0x000fc60000000000 */
[----:B------:R-:W2:Y:S01]  /*4460*/  LDS R0, [R3] ;  /* 0x0000000003007984 */ /* 0x000ea20000000800 */
[----:B------:R-:W-:Y:S02]  /*4470*/  UIADD3 UR7, UPT, UPT, UR8, 0x10, URZ ;  /* 0x0000001008077890 */ /* 0x000fe4000fffe0ff */
[----:B------:R-:W-:Y:S02]  /*4480*/  USHF.L.U32 UR4, UR4, UR8, URZ ;  /* 0x0000000804047299 */ /* 0x000fe400080006ff */
[----:B------:R-:W-:-:S04]  /*4490*/  USHF.L.U32 UR7, UR5, UR7, URZ ;  /* 0x0000000705077299 */ /* 0x000fc800080006ff */
[----:B------:R-:W-:-:S04]  /*44a0*/  ULOP3.LUT UR7, UR7, UR4, URZ, 0xfc, !UPT ;  /* 0x0000000407077292 */ /* 0x000fc8000f8efcff */
[----:B------:R-:W-:Y:S01]  /*44b0*/  ULOP3.LUT UR5, UR7, 0xffff, URZ, 0xc0, !UPT ;  /* 0x0000ffff07057892 */ /* 0x000fe2000f8ec0ff */
[----:B--2---:R-:W-:-:S13]  /*44c0*/  R2UR UR6, R0 ;  /* 0x00000000000672ca */ /* 0x004fda00000e0000 */
[----:B------:R-:W-:-:S04]  /*44d0*/  ULOP3.LUT UR4, UR7, 0xffff, UR6, 0x80, !UPT ;  /* 0x0000ffff07047892 */ /* 0x000fc8000f8e8006 */
[----:B------:R-:W-:-:S09]  /*44e0*/  UISETP.NE.AND UP0, UPT, UR4, UR5, UPT ;  /* 0x000000050400728c */ /* 0x000fd2000bf05270 */
[----:B------:R-:W-:Y:S05]  /*44f0*/  BRA.U UP0, `(.L_x_54) ;  /* 0x00000001004c7547 */ /* 0x000fea000b800000 */
[----:B------:R-:W-:Y:S02]  /*4500*/  USHF.R.U32.HI UR4, URZ, 0x10, UR7 ;  /* 0x00000010ff047899 */ /* 0x000fe40008011607 */
[----:B------:R-:W-:-:S04]  /*4510*/  USHF.R.U32.HI UR5, URZ, 0x10, UR6 ;  /* 0x00000010ff057899 */ /* 0x000fc80008011606 */
[----:B------:R-:W-:-:S04]  /*4520*/  ULOP3.LUT UR5, UR5, UR4, URZ, 0xc0, !UPT ;  /* 0x0000000405057292 */ /* 0x000fc8000f8ec0ff */
[----:B------:R-:W-:-:S09]  /*4530*/  UISETP.NE.AND UP0, UPT, UR5, UR4, UPT ;  /* 0x000000040500728c */ /* 0x000fd2000bf05270 */
[----:B------:R-:W-:Y:S05]  /*4540*/  BRA.U UP0, `(.L_x_55) ;  /* 0x00000001002c7547 */ /* 0x000fea000b800000 */
[----:B-1----:R-:W1:Y:S01]  /*4550*/  S2R R2, SR_LANEID ;  /* 0x0000000000027919 */ /* 0x002e620000000000 */
[----:B------:R-:W-:Y:S01]  /*4560*/  ULOP3.LUT UR7, URZ, UR7, URZ, 0x33, !UPT ;  /* 0x00000007ff077292 */ /* 0x000fe2000f8e33ff */
[----:B------:R-:W-:Y:S02]  /*4570*/  VOTEU.ANY UR5, UPT, PT ;  /* 0x0000000000057886 */ /* 0x000fe400038e0100 */
[----:B------:R-:W-:-:S03]  /*4580*/  UFLO.U32 UR5, UR5 ;  /* 0x00000005000572bd */ /* 0x000fc600080e0000 */
[----:B------:R-:W-:-:S04]  /*4590*/  IMAD.U32 R0, RZ, RZ, UR7 ;  /* 0x00000007ff007e24 */ /* 0x000fc8000f8e00ff */
[----:B------:R-:W2:Y:S02]  /*45a0*/  REDUX UR4, R0 ;  /* 0x00000000000473c4 */ /* 0x000ea40000000000 */
[----:B------:R3:W-:Y:S01]  /*45b0*/  UTCATOMSWS.AND URZ, UR7 ;  /* 0x0000000700ff79e3 */ /* 0x0007e20008000000 */
[----:B-1----:R-:W-:Y:S02]  /*45c0*/  ISETP.EQ.U32.AND P0, PT, R2, UR5, PT ;  /* 0x0000000502007c0c */ /* 0x002fe4000bf02070 */
[----:B--2---:R-:W-:-:S11]  /*45d0*/  MOV R2, UR4 ;  /* 0x0000000400027c02 */ /* 0x004fd60008000f00 */
[----:B------:R3:W-:Y:S01]  /*45e0*/  @P0 ATOMS.AND RZ, [R3], R2 ;  /* 0x0000000203ff038c */ /* 0x0007e20002800000 */
[----:B------:R-:W-:Y:S05]  /*45f0*/  BRA `(.L_x_56) ;  /* 0x0000000000147947 */ /* 0x000fea0003800000 */
.L_x_55:
[----:B-1----:R-:W-:Y:S02]  /*4600*/  MOV R2, 0x4620 ;  /* 0x0000462000027802 */ /* 0x002fe40000000f00 */
[----:B------:R-:W-:Y:S05]  /*4610*/  CALL.REL.NOINC `($__internal_0_$__cuda_sm10x_tcgen05_guardrail_trap_col_being_dealloced_not_returned_by_alloc) ;  /* 0x00000004000c7944 */ /* 0x000fea0003c00000 */
[----:B------:R-:W-:Y:S05]  /*4620*/  BRA `(.L_x_56) ;  /* 0x0000000000087947 */ /* 0x000fea0003800000 */
.L_x_54:
[----:B-1----:R-:W-:Y:S02]  /*4630*/  MOV R2, 0x4650 ;  /* 0x0000465000027802 */ /* 0x002fe40000000f00 */
[----:B------:R-:W-:Y:S05]  /*4640*/  CALL.REL.NOINC `($__internal_2_$__cuda_sm10x_tcgen05_guardrail_trap_unallocated_columns_being_dealloced) ;  /* 0x0000000400187944 */ /* 0x000fea0003c00000 */
.L_x_56:
[----:B------:R-:W-:Y:S01]  /*4650*/  NOP ;  /* 0x0000000000007918 */ /* 0x000fe20000000000 */
.L_x_52:
[----:B------:R-:W-:-:S04]  /*4660*/  DEPBAR.LE SB0, 0x0 ;  /* 0x000080000000791a */ /* 0x000fc80000000000 */
[----:B---3--:R-:W-:Y:S05]  /*4670*/  EXIT ;  /* 0x000000000000794d */ /* 0x008fea0003800000 */
.L_x_19:
[----:B------:R-:W-:Y:S02]  /*4680*/  MOV R2, UR4 ;  /* 0x0000000400027c02 */ /* 0x000fe40008000f00 */
[----:B------:R-:W-:Y:S02]  /*4690*/  MOV R3, UR4 ;  /* 0x0000000400037c02 */ /* 0x000fe40008000f00 */
[----:B------:R-:W-:-:S07]  /*46a0*/  MOV R0, UR9 ;  /* 0x0000000900007c02 */ /* 0x000fce0008000f00 */
.L_x_57:
[----:B-1----:R1:W2:Y:S02]  /*46b0*/  SYNCS.PHASECHK.TRANS64.TRYWAIT P0, [R0+URZ+0x28], R3 ;  /* 0x00002803000075a7 */ /* 0x0022a400080011ff */
[----:B--2---:R-:W-:Y:S05]  /*46c0*/  @!P0 NANOSLEEP.SYNCS 0x989680 ;  /* 0x009896800000895d */ /* 0x004fea0003900000 */
[----:B------:R-:W2:Y:S02]  /*46d0*/  @!P0 SYNCS.PHASECHK.TRANS64 P0, [R0+URZ+0x28], R3 ;  /* 0x00002803000085a7 */ /* 0x000ea400080010ff */
[----:B--2---:R-:W-:Y:S05]  /*46e0*/  @!P0 BRA `(.L_x_57) ;  /* 0xfffffffc00f08947 */ /* 0x004fea000383ffff */
[----:B------:R-:W-:Y:S05]  /*46f0*/  BRA `(.L_x_18) ;  /* 0xffffffc400387947 */ /* 0x000fea000383ffff */
.L_x_23:
[----:B------:R-:W-:Y:S02]  /*4700*/  MOV R2, UR6 ;  /* 0x0000000600027c02 */ /* 0x000fe40008000f00 */
[----:B------:R-:W-:Y:S02]  /*4710*/  MOV R3, UR6 ;  /* 0x0000000600037c02 */ /* 0x000fe40008000f00 */
[----:B------:R-:W-:-:S07]  /*4720*/  MOV R0, UR5 ;  /* 0x0000000500007c02 */ /* 0x000fce0008000f00 */
.L_x_58:
[----:B-1----:R1:W5:Y:S02]  /*4730*/  SYNCS.PHASECHK.TRANS64.TRYWAIT P0, [R0+URZ+0x28], R3 ;  /* 0x00002803000075a7 */ /* 0x00236400080011ff */
[----:B-----5:R-:W-:Y:S05]  /*4740*/  @!P0 NANOSLEEP.SYNCS 0x989680 ;  /* 0x009896800000895d */ /* 0x020fea0003900000 */
[----:B------:R-:W5:Y:S02]  /*4750*/  @!P0 SYNCS.PHASECHK.TRANS64 P0, [R0+URZ+0x28], R3 ;  /* 0x00002803000085a7 */ /* 0x000f6400080010ff */
[----:B-----5:R-:W-:Y:S05]  /*4760*/  @!P0 BRA `(.L_x_58) ;  /* 0xfffffffc00f08947 */ /* 0x020fea000383ffff */
[----:B------:R-:W-:Y:S05]  /*4770*/  BRA `(.L_x_59) ;  /* 0xffffffc800607947 */ /* 0x000fea000383ffff */
.L_x_27:
[----:B------:R-:W-:Y:S02]  /*4780*/  MOV R0, UR7 ;  /* 0x0000000700007c02 */ /* 0x000fe40008000f00 */
[----:B------:R-:W-:-:S07]  /*4790*/  MOV R3, R2 ;  /* 0x0000000200037202 */ /* 0x000fce0000000f00 */
.L_x_60:
[----:B-1----:R1:W4:Y:S02]  /*47a0*/  SYNCS.PHASECHK.TRANS64.TRYWAIT P0, [R0+URZ+0x60], R3 ;  /* 0x00006003000075a7 */ /* 0x00232400080011ff */
[----:B----4-:R-:W-:Y:S05]  /*47b0*/  @!P0 NANOSLEEP.SYNCS 0x989680 ;  /* 0x009896800000895d */ /* 0x010fea0003900000 */
[----:B------:R-:W4:Y:S02]  /*47c0*/  @!P0 SYNCS.PHASECHK.TRANS64 P0, [R0+URZ+0x60], R3 ;  /* 0x00006003000085a7 */ /* 0x000f2400080010ff */
[----:B----4-:R-:W-:Y:S05]  /*47d0*/  @!P0 BRA `(.L_x_60) ;  /* 0xfffffffc00f08947 */ /* 0x010fea000383ffff */
[----:B------:R-:W-:Y:S05]  /*47e0*/  BRA `(.L_x_26) ;  /* 0xffffffcc00587947 */ /* 0x000fea000383ffff */
.L_x_30:
[----:B------:R-:W-:Y:S02]  /*47f0*/  MOV R2, UR11 ;  /* 0x0000000b00027c02 */ /* 0x000fe40008000f00 */
[----:B------:R-:W-:Y:S02]  /*4800*/  MOV R3, UR11 ;  /* 0x0000000b00037c02 */ /* 0x000fe40008000f00 */
[----:B------:R-:W-:Y:S07]  /*4810*/  MOV R0, UR5 ;  /* 0x0000000500007c02 */ /* 0x000fee0008000f00 */
.L_x_61:
[----:B-1----:R1:W4:Y:S02]  /*4820*/  SYNCS.PHASECHK.TRANS64.TRYWAIT P0, [R0+URZ], R3 ;  /* 0x00000003000075a7 */ /* 0x00232400080011ff */
[----:B----4-:R-:W-:Y:S05]  /*4830*/  @!P0 NANOSLEEP.SYNCS 0x989680 ;  /* 0x009896800000895d */ /* 0x010fea0003900000 */
[----:B------:R-:W4:Y:S02]  /*4840*/  @!P0 SYNCS.PHASECHK.TRANS64 P0, [R0+URZ], R3 ;  /* 0x00000003000085a7 */ /* 0x000f2400080010ff */
[----:B----4-:R-:W-:Y:S05]  /*4850*/  @!P0 BRA `(.L_x_61) ;  /* 0xfffffffc00f08947 */ /* 0x010fea000383ffff */
[----:B------:R-:W-:Y:S05]  /*4860*/  BRA `(.L_x_29) ;  /* 0xffffffcc009c7947 */ /* 0x000fea000383ffff */
.L_x_34:
[----:B------:R-:W-:-:S07]  /*4870*/  MOV R3, R2 ;  /* 0x0000000200037202 */ /* 0x000fce0000000f00 */
.L_x_62:
[----:B-1----:R1:W5:Y:S02]  /*4880*/  SYNCS.PHASECHK.TRANS64.TRYWAIT P0, [R0+URZ+0x60], R3 ;  /* 0x00006003000075a7 */ /* 0x00236400080011ff */
[----:B-----5:R-:W-:Y:S05]  /*4890*/  @!P0 NANOSLEEP.SYNCS 0x989680 ;  /* 0x009896800000895d */ /* 0x020fea0003900000 */
[----:B------:R-:W5:Y:S02]  /*48a0*/  @!P0 SYNCS.PHASECHK.TRANS64 P0, [R0+URZ+0x60], R3 ;  /* 0x00006003000085a7 */ /* 0x000f6400080010ff */
[----:B-----5:R-:W-:Y:S05]  /*48b0*/  @!P0 BRA `(.L_x_62) ;  /* 0xfffffffc00f08947 */ /* 0x020fea000383ffff */
[----:B------:R-:W-:Y:S05]  /*48c0*/  BRA `(.L_x_24) ;  /* 0xffffffd0005c7947 */ /* 0x000fea000383ffff */
.L_x_42:
[----:B------:R-:W-:-:S07]  /*48d0*/  MOV R15, R14 ;  /* 0x0000000e000f7202 */ /* 0x000fce0000000f00 */
.L_x_63:
[----:B-1----:R1:W2:Y:S02]  /*48e0*/  SYNCS.PHASECHK.TRANS64.TRYWAIT P0, [R0+URZ], R15 ;  /* 0x0000000f000075a7 */ /* 0x0022a400080011ff */
[----:B--2---:R-:W-:Y:S05]  /*48f0*/  @!P0 NANOSLEEP.SYNCS 0x989680 ;  /* 0x009896800000895d */ /* 0x004fea0003900000 */
[----:B------:R-:W2:Y:S02]  /*4900*/  @!P0 SYNCS.PHASECHK.TRANS64 P0, [R0+URZ], R15 ;  /* 0x0000000f000085a7 */ /* 0x000ea400080010ff */
[----:B--2---:R-:W-:Y:S05]  /*4910*/  @!P0 BRA `(.L_x_63) ;  /* 0xfffffffc00f08947 */ /* 0x004fea000383ffff */
[----:B------:R-:W-:Y:S05]  /*4920*/  BRA `(.L_x_41) ;  /* 0xffffffd4000c7947 */ /* 0x000fea000383ffff */
.L_x_45:
[----:B------:R-:W-:-:S07]  /*4930*/  MOV R11, R10 ;  /* 0x0000000a000b7202 */ /* 0x000fce0000000f00 */
.L_x_64:
[----:B-1----:R1:W2:Y:S02]  /*4940*/  SYNCS.PHASECHK.TRANS64.TRYWAIT P0, [R8+URZ], R11 ;  /* 0x0000000b080075a7 */ /* 0x0022a400080011ff */
[----:B--2---:R-:W-:Y:S05]  /*4950*/  @!P0 NANOSLEEP.SYNCS 0x989680 ;  /* 0x009896800000895d */ /* 0x004fea0003900000 */
[----:B------:R-:W2:Y:S02]  /*4960*/  @!P0 SYNCS.PHASECHK.TRANS64 P0, [R8+URZ], R11 ;  /* 0x0000000b080085a7 */ /* 0x000ea400080010ff */
[----:B--2---:R-:W-:Y:S05]  /*4970*/  @!P0 BRA `(.L_x_64) ;  /* 0xfffffffc00f08947 */ /* 0x004fea000383ffff */
[----:B------:R-:W-:Y:S05]  /*4980*/  BRA `(.L_x_44) ;  /* 0xffffffd400747947 */ /* 0x000fea000383ffff */
.L_x_47:
[----:B------:R-:W-:Y:S02]  /*4990*/  MOV R4, UR26 ;  /* 0x0000001a00047c02 */ /* 0x000fe40008000f00 */
[----:B------:R-:W-:-:S07]  /*49a0*/  MOV R7, R6 ;  /* 0x0000000600077202 */ /* 0x000fce0000000f00 */
.L_x_65:
[----:B-1----:R1:W2:Y:S02]  /*49b0*/  SYNCS.PHASECHK.TRANS64.TRYWAIT P0, [R4+URZ+0x50], R7 ;  /* 0x00005007040075a7 */ /* 0x0022a400080011ff */
[----:B--2---:R-:W-:Y:S05]  /*49c0*/  @!P0 NANOSLEEP.SYNCS 0x989680 ;  /* 0x009896800000895d */ /* 0x004fea0003900000 */
[----:B------:R-:W2:Y:S02]  /*49d0*/  @!P0 SYNCS.PHASECHK.TRANS64 P0, [R4+URZ+0x50], R7 ;  /* 0x00005007040085a7 */ /* 0x000ea400080010ff */
[----:B--2---:R-:W-:Y:S05]  /*49e0*/  @!P0 BRA `(.L_x_65) ;  /* 0xfffffffc00f08947 */ /* 0x004fea000383ffff */
[----:B------:R-:W-:Y:S05]  /*49f0*/  BRA `(.L_x_66) ;  /* 0xffffffdc006c7947 */ /* 0x000fea000383ffff */
.L_x_53:
[----:B-1----:R1:W2:Y:S02]  /*4a00*/  SYNCS.PHASECHK.TRANS64.TRYWAIT P0, [R2+URZ+0x70], RZ ;  /* 0x000070ff020075a7 */ /* 0x0022a400080011ff */
[----:B--2---:R-:W-:Y:S05]  /*4a10*/  @!P0 NANOSLEEP.SYNCS 0x989680 ;  /* 0x009896800000895d */ /* 0x004fea0003900000 */
[----:B------:R-:W2:Y:S02]  /*4a20*/  @!P0 SYNCS.PHASECHK.TRANS64 P0, [R2+URZ+0x70], RZ ;  /* 0x000070ff020085a7 */ /* 0x000ea400080010ff */
[----:B--2---:R-:W-:Y:S05]  /*4a30*/  @!P0 BRA `(.L_x_53) ;  /* 0xfffffffc00f08947 */ /* 0x004fea000383ffff */
[----:B------:R-:W-:Y:S05]  /*4a40*/  BRA `(.L_x_67) ;  /* 0xfffffff800687947 */ /* 0x000fea000383ffff */
        .weak           $__internal_0_$__cuda_sm10x_tcgen05_guardrail_trap_col_being_dealloced_not_returned_by_alloc
        .type           $__internal_0_$__cuda_sm10x_tcgen05_guardrail_trap_col_being_dealloced_not_returned_by_alloc,@function
        .size           $__internal_0_$__cuda_sm10x_tcgen05_guardrail_trap_col_being_dealloced_not_returned_by_alloc,($__internal_1_$__cuda_sm10x_tcgen05_guardrail_trap_phase_invalid_during_alloc - $__internal_0_$__cuda_sm10x_tcgen05_guardrail_trap_col_being_dealloced_not_returned_by_alloc)
$__internal_0_$__cuda_sm10x_tcgen05_guardrail_trap_col_being_dealloced_not_returned_by_alloc:
[----:B------:R-:W-:Y:S05]  /*4a50*/  BPT.TRAP 0x1 ;  /* 0x000000040000795c */ /* 0x000fea0000300000 */
[----:B------:R-:W-:-:S04]  /*4a60*/  HFMA2 R3, -RZ, RZ, 0, 0 ;  /* 0x00000000ff037431 */ /* 0x000fc800000001ff */
[----:B------:R-:W-:Y:S05]  /*4a70*/  RET.REL.NODEC R2 `(kernel_cutlass_kernel_cudnngemm_swigludense_gemm_persistent_swigluPersistentDenseGemmKernel_object_at__TiledMMA_ThrLayoutVMNK21111000_PermutationMNK____MMAAtom_ThrID21_ShapeMNK25625616_TV_0) ;  /* 0xffffffb402607950 */ /* 0x000fea0003c3ffff */
        .weak           $__internal_1_$__cuda_sm10x_tcgen05_guardrail_trap_phase_invalid_during_alloc
        .type           $__internal_1_$__cuda_sm10x_tcgen05_guardrail_trap_phase_invalid_during_alloc,@function
        .size           $__internal_1_$__cuda_sm10x_tcgen05_guardrail_trap_phase_invalid_during_alloc,($__internal_2_$__cuda_sm10x_tcgen05_guardrail_trap_unallocated_columns_being_dealloced - $__internal_1_$__cuda_sm10x_tcgen05_guardrail_trap_phase_invalid_during_alloc)
$__internal_1_$__cuda_sm10x_tcgen05_guardrail_trap_phase_invalid_during_alloc:
[----:B------:R-:W-:Y:S05]  /*4a80*/  BPT.TRAP 0x1 ;  /* 0x000000040000795c */ /* 0x000fea0000300000 */
[----:B------:R-:W-:-:S04]  /*4a90*/  MOV R3, 0x0 ;  /* 0x0000000000037802 */ /* 0x000fc80000000f00 */
[----:B------:R-:W-:Y:S05]  /*4aa0*/  RET.REL.NODEC R2 `(kernel_cutlass_kernel_cudnngemm_swigludense_gemm_persistent_swigluPersistentDenseGemmKernel_object_at__TiledMMA_ThrLayoutVMNK21111000_PermutationMNK____MMAAtom_ThrID21_ShapeMNK25625616_TV_0) ;  /* 0xffffffb402547950 */ /* 0x000fea0003c3ffff */
        .weak           $__internal_2_$__cuda_sm10x_tcgen05_guardrail_trap_unallocated_columns_being_dealloced
        .type           $__internal_2_$__cuda_sm10x_tcgen05_guardrail_trap_unallocated_columns_being_dealloced,@function
        .size           $__internal_2_$__cuda_sm10x_tcgen05_guardrail_trap_unallocated_columns_being_dealloced,(.L_x_71 - $__internal_2_$__cuda_sm10x_tcgen05_guardrail_trap_unallocated_columns_being_dealloced)
$__internal_2_$__cuda_sm10x_tcgen05_guardrail_trap_unallocated_columns_being_dealloced:
[----:B------:R-:W-:Y:S05]  /*4ab0*/  BPT.TRAP 0x1 ;  /* 0x000000040000795c */ /* 0x000fea0000300000 */
[----:B------:R-:W-:-:S04]  /*4ac0*/  HFMA2 R3, -RZ, RZ, 0, 0 ;  /* 0x00000000ff037431 */ /* 0x000fc800000001ff */
[----:B------:R-:W-:Y:S05]  /*4ad0*/  RET.REL.NODEC R2 `(kernel_cutlass_kernel_cudnngemm_swigludense_gemm_persistent_swigluPersistentDenseGemmKernel_object_at__TiledMMA_ThrLayoutVMNK21111000_PermutationMNK____MMAAtom_ThrID21_ShapeMNK25625616_TV_0) ;  /* 0xffffffb402487950 */ /* 0x000fea0003c3ffff */
.L_x_68:
[----:B------:R-:W-:-:S00]  /*4ae0*/  BRA `(.L_x_68) ;  /* 0xfffffffc00fc7947 */ /* 0x000fc0000383ffff */
[----:B------:R-:W-:-:S00]  /*4af0*/  NOP ;  /* 0x0000000000007918 */ /* 0x000fc00000000000 */
        /* <DEDUP_REMOVED lines=8> */
.L_x_71:


//--------------------- .nv.shared.kernel_cutlass_kernel_cudnngemm_swigludense_gemm_persistent_swigluPersistentDenseGemmKernel_object_at__TiledMMA_ThrLayoutVMNK21111000_PermutationMNK____MMAAtom_ThrID21_ShapeMNK25625616_TV_0 --------------------------
	.section	.nv.shared.kernel_cutlass_kernel_cudnngemm_swigludense_gemm_persistent_swigluPersistentDenseGemmKernel_object_at__TiledMMA_ThrLayoutVMNK21111000_PermutationMNK____MMAAtom_ThrID21_ShapeMNK25625616_TV_0,"aw",@nobits
	.sectionflags	@""
	.align	1024
	.zero		1024


//--------------------- .nv.shared.reserved.0     --------------------------
	.section	.nv.shared.reserved.0,"aw",@nobits
	.align	8
	.weak		__nv_reservedSMEM_offset_0_alias
	.size		__nv_reservedSMEM_offset_0_alias, 0, 64
	.other		__nv_reservedSMEM_offset_0_alias,@"STO_CUDA_RESERVED_SHARED STV_DEFAULT"
__nv_reservedSMEM_offset_0_alias:
	.zero		0
.nv.shared.reserved.0:
	.zero		64
	.weak		__nv_reservedSMEM_allocation_phase
	.type		__nv_reservedSMEM_allocation_phase,@object
	.size		__nv_reservedSMEM_allocation_phase,(.L_0 - __nv_reservedSMEM_allocation_phase)
__nv_reservedSMEM_allocation_phase:
	.zero		1
.L_0:
	.zero		7
	.weak		__nv_reservedSMEM_devtool_atexit_pc
	.type		__nv_reservedSMEM_devtool_atexit_pc,@object
	.size		__nv_reservedSMEM_devtool_atexit_pc,(__nv_reservedSMEM_allocation_mask - __nv_reservedSMEM_devtool_atexit_pc)
__nv_reservedSMEM_devtool_atexit_pc:
	.zero		8
	.weak		__nv_reservedSMEM_allocation_mask
	.type		__nv_reservedSMEM_allocation_mask,@object
	.size		__nv_reservedSMEM_allocation_mask,(.L_2 - __nv_reservedSMEM_allocation_mask)
__nv_reservedSMEM_allocation_mask:
	.zero		4
.L_2:
	.zero		4
	.weak		__nv_reservedSMEM_tmem_allocation_pipeline_mbarrier
	.type		__nv_reservedSMEM_tmem_allocation_pipeline_mbarrier,@object
	.size		__nv_reservedSMEM_tmem_allocation_pipeline_mbarrier,(__nv_reservedSMEM_tmem_allocation_pipeline_mbarrier_parity - __nv_reservedSMEM_tmem_allocation_pipeline_mbarrier)
__nv_reservedSMEM_tmem_allocation_pipeline_mbarrier:
	.zero		8
	.weak		__nv_reservedSMEM_tmem_allocation_pipeline_mbarrier_parity
	.type		__nv_reservedSMEM_tmem_allocation_pipeline_mbarrier_parity,@object
	.size		__nv_reservedSMEM_tmem_allocation_pipeline_mbarrier_parity,(.L_4 - __nv_reservedSMEM_tmem_allocation_pipeline_mbarrier_parity)
__nv_reservedSMEM_tmem_allocation_pipeline_mbarrier_parity:
	.zero		4
.L_4:


//--------------------- .nv.constant0.kernel_cutlass_kernel_cudnngemm_swigludense_gemm_persistent_swigluPersistentDenseGemmKernel_object_at__TiledMMA_ThrLayoutVMNK21111000_PermutationMNK____MMAAtom_ThrID21_ShapeMNK25625616_TV_0 --------------------------
	.section	.nv.constant0.kernel_cutlass_kernel_cudnngemm_swigludense_gemm_persistent_swigluPersistentDenseGemmKernel_object_at__TiledMMA_ThrLayoutVMNK21111000_PermutationMNK____MMAAtom_ThrID21_ShapeMNK25625616_TV_0,"a",@progbits
	.sectionflags	@""
	.align	4
.nv.constant0.kernel_cutlass_kernel_cudnngemm_swigludense_gemm_persistent_swigluPersistentDenseGemmKernel_object_at__TiledMMA_ThrLayoutVMNK21111000_PermutationMNK____MMAAtom_ThrID21_ShapeMNK25625616_TV_0:
	.zero		1512


//--------------------- SYMBOLS --------------------------

	.type		.nv.reservedSmem.offset0,@object
	.size		.nv.reservedSmem.offset0,0x4
	.type		.nv.reservedSmem.cap,@object
	.size		.nv.reservedSmem.cap,0x4
